	.target	sm_100a

	.elftype	@"ET_EXEC"


//--------------------- .note.nv.tkinfo           --------------------------
	.section	.note.nv.tkinfo,"",@"SHT_NOTE"
	.sectionflags	@"SHF_NOTE_NV_TKINFO"
	.tkinfo
        /*0018*/ 	.word	0x00000002
        /*0030*/ 	.string	""
        /*0030*/ 	.string	"ptxas"
        /*0030*/ 	.string	"Cuda compilation tools, release 13.0, V13.0.88"
        /*0030*/ 	.string	"Build cuda_13.0.r13.0/compiler.36424714_0"
        /*0030*/ 	.string	"-arch sm_100a -m 64 "



//--------------------- .note.nv.cuinfo           --------------------------
	.section	.note.nv.cuinfo,"",@"SHT_NOTE"
	.sectionflags	@"SHF_NOTE_NV_CUINFO"
        /*0018*/ 	.short	0x0002
        /*001a*/ 	.short	0x0064
        /*001c*/ 	.short	0x0082
	.zero		2


//--------------------- .nv.info                  --------------------------
	.section	.nv.info,"",@"SHT_CUDA_INFO"
	.align	4


	//----- nvinfo : EIATTR_REGCOUNT
	.align		4
        /*0000*/ 	.byte	0x04, 0x2f
        /*0002*/ 	.short	(.L_19 - .L_18)
	.align		4
.L_18:
        /*0004*/ 	.word	index@(_ZN7cutlass13device_kernelINS_4gemm6kernel13GemmUniversalIN4cute5tupleIJiiiiEEENS1_10collective13CollectiveMmaINS1_35MainloopSm100TmaUmmaWarpSpecializedILi3ELi2ELi4ENS5_IJNS4_1CILi1EEESB_SB_EEEEENS5_IJNSA_ILi128EEESE_SE_EEENS_6half_tENS5_IJlSB_lEEESG_SH_NS4_8TiledMMAINS4_8MMA_AtomIJNS4_20SM100_MMA_F16BF16_SSISG_SG_fLi128ELi128ELNS4_4UMMA5MajorE0ELSM_0ELNSL_7ScaleInE0ELSN_0EEEEEENS4_6LayoutISC_NS5_IJNSA_ILi0EEESR_SR_EEEEENS5_IJNS4_10UnderscoreESU_SU_EEEEENS4_13SM90_TMA_LOADENS4_14ComposedLayoutINS4_7SwizzleILi3ELi4ELi3EEENS4_18smem_ptr_flag_bitsILi16EEENSQ_INS5_IJNSA_ILi8EEENSA_ILi64EEEEEENS5_IJS14_SB_EEEEEEEvNS4_8identityESX_S18_vS19_EENS_8epilogue10collective18CollectiveEpilogueINS1B_23Sm100TmaWarpSpecializedILi4ELi2ELi32ELb1ELb0EEEJSF_NS5_IJNSQ_ISE_SB_EENSQ_INSA_ILi32EEESB_EEEEESG_SH_SG_SH_NS1B_6fusion15FusionCallbacksIS1F_NS1K_17LinearCombinationISG_fSG_fLNS_15FloatRoundStyleE2EEESF_S1J_JEEENS4_5SM1004TMEM4LOAD26SM100_TMEM_LOAD_32dp32b32xESX_NSY_INSZ_ILi2ELi4ELi3EEES12_NSQ_INS5_IJS13_S1H_EEENS5_IJS1H_SB_EEEEEEENS4_39AutoVectorizingCopyWithAssumedAlignmentILi128EEENS4_14SM90_TMA_STOREES1Y_S20_S20_EEEvvEEEEvNT_6ParamsE)
        /*0008*/ 	.word	0x0000006e


	//----- nvinfo : EIATTR_FRAME_SIZE
	.align		4
.L_19:
        /*000c*/ 	.byte	0x04, 0x11
        /*000e*/ 	.short	(.L_21 - .L_20)
	.align		4
.L_20:
        /*0010*/ 	.word	index@($__internal_2_$__cuda_sm10x_tcgen05_guardrail_trap_unallocated_columns_being_dealloced)
        /*0014*/ 	.word	0x00000000


	//----- nvinfo : EIATTR_FRAME_SIZE
	.align		4
.L_21:
        /*0018*/ 	.byte	0x04, 0x11
        /*001a*/ 	.short	(.L_23 - .L_22)
	.align		4
.L_22:
        /*001c*/ 	.word	index@($__internal_1_$__cuda_sm10x_tcgen05_guardrail_trap_phase_invalid_during_alloc)
        /*0020*/ 	.word	0x00000000


	//----- nvinfo : EIATTR_FRAME_SIZE
	.align		4
.L_23:
        /*0024*/ 	.byte	0x04, 0x11
        /*0026*/ 	.short	(.L_25 - .L_24)
	.align		4
.L_24:
        /*0028*/ 	.word	index@($__internal_0_$__cuda_sm10x_tcgen05_guardrail_trap_col_being_dealloced_not_returned_by_alloc)
        /*002c*/ 	.word	0x00000000


	//----- nvinfo : EIATTR_FRAME_SIZE
	.align		4
.L_25:
        /*0030*/ 	.byte	0x04, 0x11
        /*0032*/ 	.short	(.L_27 - .L_26)
	.align		4
.L_26:
        /*0034*/ 	.word	index@(_ZN7cutlass13device_kernelINS_4gemm6kernel13GemmUniversalIN4cute5tupleIJiiiiEEENS1_10collective13CollectiveMmaINS1_35MainloopSm100TmaUmmaWarpSpecializedILi3ELi2ELi4ENS5_IJNS4_1CILi1EEESB_SB_EEEEENS5_IJNSA_ILi128EEESE_SE_EEENS_6half_tENS5_IJlSB_lEEESG_SH_NS4_8TiledMMAINS4_8MMA_AtomIJNS4_20SM100_MMA_F16BF16_SSISG_SG_fLi128ELi128ELNS4_4UMMA5MajorE0ELSM_0ELNSL_7ScaleInE0ELSN_0EEEEEENS4_6LayoutISC_NS5_IJNSA_ILi0EEESR_SR_EEEEENS5_IJNS4_10UnderscoreESU_SU_EEEEENS4_13SM90_TMA_LOADENS4_14ComposedLayoutINS4_7SwizzleILi3ELi4ELi3EEENS4_18smem_ptr_flag_bitsILi16EEENSQ_INS5_IJNSA_ILi8EEENSA_ILi64EEEEEENS5_IJS14_SB_EEEEEEEvNS4_8identityESX_S18_vS19_EENS_8epilogue10collective18CollectiveEpilogueINS1B_23Sm100TmaWarpSpecializedILi4ELi2ELi32ELb1ELb0EEEJSF_NS5_IJNSQ_ISE_SB_EENSQ_INSA_ILi32EEESB_EEEEESG_SH_SG_SH_NS1B_6fusion15FusionCallbacksIS1F_NS1K_17LinearCombinationISG_fSG_fLNS_15FloatRoundStyleE2EEESF_S1J_JEEENS4_5SM1004TMEM4LOAD26SM100_TMEM_LOAD_32dp32b32xESX_NSY_INSZ_ILi2ELi4ELi3EEES12_NSQ_INS5_IJS13_S1H_EEENS5_IJS1H_SB_EEEEEEENS4_39AutoVectorizingCopyWithAssumedAlignmentILi128EEENS4_14SM90_TMA_STOREES1Y_S20_S20_EEEvvEEEEvNT_6ParamsE)
        /*0038*/ 	.word	0x00000000


	//----- nvinfo : EIATTR_MIN_STACK_SIZE
	.align		4
.L_27:
        /*003c*/ 	.byte	0x04, 0x12
        /*003e*/ 	.short	(.L_29 - .L_28)
	.align		4
.L_28:
        /*0040*/ 	.word	index@(_ZN7cutlass13device_kernelINS_4gemm6kernel13GemmUniversalIN4cute5tupleIJiiiiEEENS1_10collective13CollectiveMmaINS1_35MainloopSm100TmaUmmaWarpSpecializedILi3ELi2ELi4ENS5_IJNS4_1CILi1EEESB_SB_EEEEENS5_IJNSA_ILi128EEESE_SE_EEENS_6half_tENS5_IJlSB_lEEESG_SH_NS4_8TiledMMAINS4_8MMA_AtomIJNS4_20SM100_MMA_F16BF16_SSISG_SG_fLi128ELi128ELNS4_4UMMA5MajorE0ELSM_0ELNSL_7ScaleInE0ELSN_0EEEEEENS4_6LayoutISC_NS5_IJNSA_ILi0EEESR_SR_EEEEENS5_IJNS4_10UnderscoreESU_SU_EEEEENS4_13SM90_TMA_LOADENS4_14ComposedLayoutINS4_7SwizzleILi3ELi4ELi3EEENS4_18smem_ptr_flag_bitsILi16EEENSQ_INS5_IJNSA_ILi8EEENSA_ILi64EEEEEENS5_IJS14_SB_EEEEEEEvNS4_8identityESX_S18_vS19_EENS_8epilogue10collective18CollectiveEpilogueINS1B_23Sm100TmaWarpSpecializedILi4ELi2ELi32ELb1ELb0EEEJSF_NS5_IJNSQ_ISE_SB_EENSQ_INSA_ILi32EEESB_EEEEESG_SH_SG_SH_NS1B_6fusion15FusionCallbacksIS1F_NS1K_17LinearCombinationISG_fSG_fLNS_15FloatRoundStyleE2EEESF_S1J_JEEENS4_5SM1004TMEM4LOAD26SM100_TMEM_LOAD_32dp32b32xESX_NSY_INSZ_ILi2ELi4ELi3EEES12_NSQ_INS5_IJS13_S1H_EEENS5_IJS1H_SB_EEEEEEENS4_39AutoVectorizingCopyWithAssumedAlignmentILi128EEENS4_14SM90_TMA_STOREES1Y_S20_S20_EEEvvEEEEvNT_6ParamsE)
        /*0044*/ 	.word	0x00000000
.L_29:


//--------------------- .nv.compat                --------------------------
	.section	.nv.compat,"",@"SHT_CUDA_COMPAT_INFO"
	.align	4
        /*0000*/ 	.byte	0x02, 0x09, 0x01, 0x00, 0x02, 0x02, 0x02, 0x00, 0x02, 0x05, 0x05, 0x00, 0x03, 0x07, 0x01, 0x01
        /*0010*/ 	.byte	0x02, 0x03, 0x01, 0x00, 0x02, 0x06, 0x01, 0x00, 0x04, 0x0b, 0x08, 0x00, 0x09, 0x00, 0x00, 0x00
        /*0020*/ 	.byte	0x00, 0x00, 0x00, 0x00


//--------------------- .nv.info._ZN7cutlass13device_kernelINS_4gemm6kernel13GemmUniversalIN4cute5tupleIJiiiiEEENS1_10collective13CollectiveMmaINS1_35MainloopSm100TmaUmmaWarpSpecializedILi3ELi2ELi4ENS5_IJNS4_1CILi1EEESB_SB_EEEEENS5_IJNSA_ILi128EEESE_SE_EEENS_6half_tENS5_IJlSB_lEEESG_SH_NS4_8TiledMMAINS4_8MMA_AtomIJNS4_20SM100_MMA_F16BF16_SSISG_SG_fLi128ELi128ELNS4_4UMMA5MajorE0ELSM_0ELNSL_7ScaleInE0ELSN_0EEEEEENS4_6LayoutISC_NS5_IJNSA_ILi0EEESR_SR_EEEEENS5_IJNS4_10UnderscoreESU_SU_EEEEENS4_13SM90_TMA_LOADENS4_14ComposedLayoutINS4_7SwizzleILi3ELi4ELi3EEENS4_18smem_ptr_flag_bitsILi16EEENSQ_INS5_IJNSA_ILi8EEENSA_ILi64EEEEEENS5_IJS14_SB_EEEEEEEvNS4_8identityESX_S18_vS19_EENS_8epilogue10collective18CollectiveEpilogueINS1B_23Sm100TmaWarpSpecializedILi4ELi2ELi32ELb1ELb0EEEJSF_NS5_IJNSQ_ISE_SB_EENSQ_INSA_ILi32EEESB_EEEEESG_SH_SG_SH_NS1B_6fusion15FusionCallbacksIS1F_NS1K_17LinearCombinationISG_fSG_fLNS_15FloatRoundStyleE2EEESF_S1J_JEEENS4_5SM1004TMEM4LOAD26SM100_TMEM_LOAD_32dp32b32xESX_NSY_INSZ_ILi2ELi4ELi3EEES12_NSQ_INS5_IJS13_S1H_EEENS5_IJS1H_SB_EEEEEEENS4_39AutoVectorizingCopyWithAssumedAlignmentILi128EEENS4_14SM90_TMA_STOREES1Y_S20_S20_EEEvvEEEEvNT_6ParamsE --------------------------
	.section	.nv.info._ZN7cutlass13device_kernelINS_4gemm6kernel13GemmUniversalIN4cute5tupleIJiiiiEEENS1_10collective13CollectiveMmaINS1_35MainloopSm100TmaUmmaWarpSpecializedILi3ELi2ELi4ENS5_IJNS4_1CILi1EEESB_SB_EEEEENS5_IJNSA_ILi128EEESE_SE_EEENS_6half_tENS5_IJlSB_lEEESG_SH_NS4_8TiledMMAINS4_8MMA_AtomIJNS4_20SM100_MMA_F16BF16_SSISG_SG_fLi128ELi128ELNS4_4UMMA5MajorE0ELSM_0ELNSL_7ScaleInE0ELSN_0EEEEEENS4_6LayoutISC_NS5_IJNSA_ILi0EEESR_SR_EEEEENS5_IJNS4_10UnderscoreESU_SU_EEEEENS4_13SM90_TMA_LOADENS4_14ComposedLayoutINS4_7SwizzleILi3ELi4ELi3EEENS4_18smem_ptr_flag_bitsILi16EEENSQ_INS5_IJNSA_ILi8EEENSA_ILi64EEEEEENS5_IJS14_SB_EEEEEEEvNS4_8identityESX_S18_vS19_EENS_8epilogue10collective18CollectiveEpilogueINS1B_23Sm100TmaWarpSpecializedILi4ELi2ELi32ELb1ELb0EEEJSF_NS5_IJNSQ_ISE_SB_EENSQ_INSA_ILi32EEESB_EEEEESG_SH_SG_SH_NS1B_6fusion15FusionCallbacksIS1F_NS1K_17LinearCombinationISG_fSG_fLNS_15FloatRoundStyleE2EEESF_S1J_JEEENS4_5SM1004TMEM4LOAD26SM100_TMEM_LOAD_32dp32b32xESX_NSY_INSZ_ILi2ELi4ELi3EEES12_NSQ_INS5_IJS13_S1H_EEENS5_IJS1H_SB_EEEEEEENS4_39AutoVectorizingCopyWithAssumedAlignmentILi128EEENS4_14SM90_TMA_STOREES1Y_S20_S20_EEEvvEEEEvNT_6ParamsE,"",@"SHT_CUDA_INFO"
	.sectionflags	@""
	.align	4


	//----- nvinfo : EIATTR_CUDA_API_VERSION
	.align		4
        /*0000*/ 	.byte	0x04, 0x37
        /*0002*/ 	.short	(.L_31 - .L_30)
.L_30:
        /*0004*/ 	.word	0x00000082


	//----- nvinfo : EIATTR_KPARAM_INFO
	.align		4
.L_31:
        /*0008*/ 	.byte	0x04, 0x17
        /*000a*/ 	.short	(.L_33 - .L_32)
.L_32:
        /*000c*/ 	.word	0x00000000
        /*0010*/ 	.short	0x0000
        /*0012*/ 	.short	0x0000
        /*0014*/ 	.byte	0x00, 0xf0, 0x01, 0x20


	//----- nvinfo : EIATTR_AT_ENTRY_FRAGMENTS
	.align		4
.L_33:
        /*0018*/ 	.byte	0x04, 0x4f
        /*001a*/ 	.short	(.L_35 - .L_34)


	//   ....[0]....
.L_34:
        /*001c*/ 	.word	0x00000006


	//----- nvinfo : EIATTR_RESERVED_SMEM_USED
	.align		4
.L_35:
        /*0020*/ 	.byte	0x01, 0x41
	.zero		2


	//----- nvinfo : EIATTR_SPARSE_MMA_MASK
	.align		4
        /*0024*/ 	.byte	0x03, 0x50
        /*0026*/ 	.short	0x0000


	//----- nvinfo : EIATTR_TCGEN05_1CTA_USED
	.align		4
        /*0028*/ 	.byte	0x01, 0x51
	.zero		2


	//----- nvinfo : EIATTR_MAXREG_COUNT
	.align		4
        /*002c*/ 	.byte	0x03, 0x1b
        /*002e*/ 	.short	0x00ff


	//----- nvinfo : EIATTR_NUM_BARRIERS
	.align		4
        /*0030*/ 	.byte	0x02, 0x4c
        /*0032*/ 	.byte	0x07
	.zero		1


	//----- nvinfo : EIATTR_EXTERNS
	.align		4
        /*0034*/ 	.byte	0x04, 0x0f
        /*0036*/ 	.short	(.L_37 - .L_36)


	//   ....[0]....
	.align		4
.L_36:
        /*0038*/ 	.word	index@(__assertfail)


	//----- nvinfo : EIATTR_MERCURY_ISA_VERSION
	.align		4
.L_37:
        /*003c*/ 	.byte	0x03, 0x5f
        /*003e*/ 	.short	0x0101


	//----- nvinfo : EIATTR_INT_WARP_WIDE_INSTR_OFFSETS
	.align		4
        /*0040*/ 	.byte	0x04, 0x31
        /*0042*/ 	.short	(.L_39 - .L_38)


	//   ....[0]....
.L_38:
        /*0044*/ 	.word	0x00001f00


	//   ....[1]....
        /*0048*/ 	.word	0x00003a70


	//   ....[2]....
        /*004c*/ 	.word	0x00003aa0


	//   ....[3]....
        /*0050*/ 	.word	0x00003af0


	//   ....[4]....
        /*0054*/ 	.word	0x00004410


	//   ....[5]....
        /*0058*/ 	.word	0x00004470


	//   ....[6]....
        /*005c*/ 	.word	0x00004550


	//   ....[7]....
        /*0060*/ 	.word	0x000045c0


	//   ....[8]....
        /*0064*/ 	.word	0x000046d0


	//   ....[9]....
        /*0068*/ 	.word	0x00004760


	//   ....[10]....
        /*006c*/ 	.word	0x00004930


	//   ....[11]....
        /*0070*/ 	.word	0x00004a90


	//----- nvinfo : EIATTR_COOP_GROUP_MASK_REGIDS
	.align		4
.L_39:
        /*0074*/ 	.byte	0x04, 0x29
        /*0076*/ 	.short	(.L_41 - .L_40)


	//   ....[0]....
.L_40:
        /*0078*/ 	.word	0xffffffff


	//   ....[1]....
        /*007c*/ 	.word	0xffffffff


	//   ....[2]....
        /*0080*/ 	.word	0xffffffff


	//   ....[3]....
        /*0084*/ 	.word	0xffffffff


	//   ....[4]....
        /*0088*/ 	.word	0xffffffff


	//   ....[5]....
        /*008c*/ 	.word	0xffffffff


	//   ....[6]....
        /*0090*/ 	.word	0xffffffff


	//   ....[7]....
        /*0094*/ 	.word	0xffffffff


	//   ....[8]....
        /*0098*/ 	.word	0xffffffff


	//   ....[9]....
        /*009c*/ 	.word	0xffffffff


	//   ....[10]....
        /*00a0*/ 	.word	0xffffffff


	//   ....[11]....
        /*00a4*/ 	.word	0xffffffff


	//   ....[12]....
        /*00a8*/ 	.word	0xffffffff


	//----- nvinfo : EIATTR_COOP_GROUP_INSTR_OFFSETS
	.align		4
.L_41:
        /*00ac*/ 	.byte	0x04, 0x28
        /*00ae*/ 	.short	(.L_43 - .L_42)


	//   ....[0]....
.L_42:
        /*00b0*/ 	.word	0x00000090


	//   ....[1]....
        /*00b4*/ 	.word	0x000004d0


	//   ....[2]....
        /*00b8*/ 	.word	0x00000620


	//   ....[3]....
        /*00bc*/ 	.word	0x000007c0


	//   ....[4]....
        /*00c0*/ 	.word	0x000008c0


	//   ....[5]....
        /*00c4*/ 	.word	0x00000a30


	//   ....[6]....
        /*00c8*/ 	.word	0x00000bd0


	//   ....[7]....
        /*00cc*/ 	.word	0x00001de0


	//   ....[8]....
        /*00d0*/ 	.word	0x00002b30


	//   ....[9]....
        /*00d4*/ 	.word	0x00002d40


	//   ....[10]....
        /*00d8*/ 	.word	0x00002d70


	//   ....[11]....
        /*00dc*/ 	.word	0x00003960


	//   ....[12]....
        /*00e0*/ 	.word	0x00003b90


	//----- nvinfo : EIATTR_VRC_CTA_INIT_COUNT
	.align		4
.L_43:
        /*00e4*/ 	.byte	0x02, 0x4a
        /*00e6*/ 	.byte	0x80
	.zero		1


	//----- nvinfo : EIATTR_SYSCALL_OFFSETS
	.align		4
        /*00e8*/ 	.byte	0x04, 0x46
        /*00ea*/ 	.short	(.L_45 - .L_44)


	//   ....[0]....
.L_44:
        /*00ec*/ 	.word	0x00005510


	//   ....[1]....
        /*00f0*/ 	.word	0x00005600


	//   ....[2]....
        /*00f4*/ 	.word	0x00005d70


	//   ....[3]....
        /*00f8*/ 	.word	0x000069f0


	//   ....[4]....
        /*00fc*/ 	.word	0x00007640


	//   ....[5]....
        /*0100*/ 	.word	0x00008290


	//----- nvinfo : EIATTR_MBARRIER_INSTR_OFFSETS
	.align		4
.L_45:
        /*0104*/ 	.byte	0x04, 0x39
        /*0106*/ 	.short	(.L_47 - .L_46)


	//   ....[0]....
.L_46:
        /*0108*/ 	.word	0x000005b0
        /*010c*/ 	.word	0x000000ff
        /*0110*/ 	.word	0x00000000
        /*0114*/ 	.short	0x0100
        /*0116*/ 	.byte	0x05
	.zero		1


	//   ....[1]....
        /*0118*/ 	.word	0x000005c0
        /*011c*/ 	.word	0x000000ff
        /*0120*/ 	.word	0x00000018
        /*0124*/ 	.short	0x0100
        /*0126*/ 	.byte	0x05
	.zero		1


	//   ....[2]....
        /*0128*/ 	.word	0x000005d0
        /*012c*/ 	.word	0x000000ff
        /*0130*/ 	.word	0x00000008
        /*0134*/ 	.short	0x0100
        /*0136*/ 	.byte	0x05
	.zero		1


	//   ....[3]....
        /*0138*/ 	.word	0x000005e0
        /*013c*/ 	.word	0x000000ff
        /*0140*/ 	.word	0x00000020
        /*0144*/ 	.short	0x0100
        /*0146*/ 	.byte	0x05
	.zero		1


	//   ....[4]....
        /*0148*/ 	.word	0x000005f0
        /*014c*/ 	.word	0x000000ff
        /*0150*/ 	.word	0x00000010
        /*0154*/ 	.short	0x0100
        /*0156*/ 	.byte	0x05
	.zero		1


	//   ....[5]....
        /*0158*/ 	.word	0x00000600
        /*015c*/ 	.word	0x000000ff
        /*0160*/ 	.word	0x00000028
        /*0164*/ 	.short	0x0100
        /*0166*/ 	.byte	0x05
	.zero		1


	//   ....[6]....
        /*0168*/ 	.word	0x00000730
        /*016c*/ 	.word	0x000000ff
        /*0170*/ 	.word	0x00000030
        /*0174*/ 	.short	0x0100
        /*0176*/ 	.byte	0x07
	.zero		1


	//   ....[7]....
        /*0178*/ 	.word	0x00000740
        /*017c*/ 	.word	0x000000ff
        /*0180*/ 	.word	0x00000050
        /*0184*/ 	.short	0x0100
        /*0186*/ 	.byte	0x07
	.zero		1


	//   ....[8]....
        /*0188*/ 	.word	0x00000750
        /*018c*/ 	.word	0x000000ff
        /*0190*/ 	.word	0x00000038
        /*0194*/ 	.short	0x0100
        /*0196*/ 	.byte	0x07
	.zero		1


	//   ....[9]....
        /*0198*/ 	.word	0x00000760
        /*019c*/ 	.word	0x000000ff
        /*01a0*/ 	.word	0x00000058
        /*01a4*/ 	.short	0x0100
        /*01a6*/ 	.byte	0x07
	.zero		1


	//   ....[10]....
        /*01a8*/ 	.word	0x00000770
        /*01ac*/ 	.word	0x000000ff
        /*01b0*/ 	.word	0x00000040
        /*01b4*/ 	.short	0x0100
        /*01b6*/ 	.byte	0x07
	.zero		1


	//   ....[11]....
        /*01b8*/ 	.word	0x00000780
        /*01bc*/ 	.word	0x000000ff
        /*01c0*/ 	.word	0x00000060
        /*01c4*/ 	.short	0x0100
        /*01c6*/ 	.byte	0x07
	.zero		1


	//   ....[12]....
        /*01c8*/ 	.word	0x00000790
        /*01cc*/ 	.word	0x000000ff
        /*01d0*/ 	.word	0x00000048
        /*01d4*/ 	.short	0x0100
        /*01d6*/ 	.byte	0x07
	.zero		1


	//   ....[13]....
        /*01d8*/ 	.word	0x000007a0
        /*01dc*/ 	.word	0x000000ff
        /*01e0*/ 	.word	0x00000068
        /*01e4*/ 	.short	0x0100
        /*01e6*/ 	.byte	0x07
	.zero		1


	//   ....[14]....
        /*01e8*/ 	.word	0x00000890
        /*01ec*/ 	.word	0x000000ff
        /*01f0*/ 	.word	0x00000070
        /*01f4*/ 	.short	0x0100
        /*01f6*/ 	.byte	0x05
	.zero		1


	//   ....[15]....
        /*01f8*/ 	.word	0x000008a0
        /*01fc*/ 	.word	0x000000ff
        /*0200*/ 	.word	0x00000078
        /*0204*/ 	.short	0x0100
        /*0206*/ 	.byte	0x05
	.zero		1


	//   ....[16]....
        /*0208*/ 	.word	0x000009e0
        /*020c*/ 	.word	0x000000ff
        /*0210*/ 	.word	0x00000080
        /*0214*/ 	.short	0x0100
        /*0216*/ 	.byte	0x05
	.zero		1


	//   ....[17]....
        /*0218*/ 	.word	0x000009f0
        /*021c*/ 	.word	0x000000ff
        /*0220*/ 	.word	0x00000090
        /*0224*/ 	.short	0x0100
        /*0226*/ 	.byte	0x05
	.zero		1


	//   ....[18]....
        /*0228*/ 	.word	0x00000a00
        /*022c*/ 	.word	0x000000ff
        /*0230*/ 	.word	0x00000088
        /*0234*/ 	.short	0x0100
        /*0236*/ 	.byte	0x05
	.zero		1


	//   ....[19]....
        /*0238*/ 	.word	0x00000a10
        /*023c*/ 	.word	0x000000ff
        /*0240*/ 	.word	0x00000098
        /*0244*/ 	.short	0x0100
        /*0246*/ 	.byte	0x05
	.zero		1


	//   ....[20]....
        /*0248*/ 	.word	0x00000b40
        /*024c*/ 	.word	0x000000ff
        /*0250*/ 	.word	0x000000a0
        /*0254*/ 	.short	0x0100
        /*0256*/ 	.byte	0x07
	.zero		1


	//   ....[21]....
        /*0258*/ 	.word	0x00000b50
        /*025c*/ 	.word	0x000000ff
        /*0260*/ 	.word	0x000000c0
        /*0264*/ 	.short	0x0100
        /*0266*/ 	.byte	0x07
	.zero		1


	//   ....[22]....
        /*0268*/ 	.word	0x00000b60
        /*026c*/ 	.word	0x000000ff
        /*0270*/ 	.word	0x000000a8
        /*0274*/ 	.short	0x0100
        /*0276*/ 	.byte	0x07
	.zero		1


	//   ....[23]....
        /*0278*/ 	.word	0x00000b70
        /*027c*/ 	.word	0x000000ff
        /*0280*/ 	.word	0x000000c8
        /*0284*/ 	.short	0x0100
        /*0286*/ 	.byte	0x07
	.zero		1


	//   ....[24]....
        /*0288*/ 	.word	0x00000b80
        /*028c*/ 	.word	0x000000ff
        /*0290*/ 	.word	0x000000b0
        /*0294*/ 	.short	0x0100
        /*0296*/ 	.byte	0x07
	.zero		1


	//   ....[25]....
        /*0298*/ 	.word	0x00000b90
        /*029c*/ 	.word	0x000000ff
        /*02a0*/ 	.word	0x000000d0
        /*02a4*/ 	.short	0x0100
        /*02a6*/ 	.byte	0x07
	.zero		1


	//   ....[26]....
        /*02a8*/ 	.word	0x00000ba0
        /*02ac*/ 	.word	0x000000ff
        /*02b0*/ 	.word	0x000000b8
        /*02b4*/ 	.short	0x0100
        /*02b6*/ 	.byte	0x07
	.zero		1


	//   ....[27]....
        /*02b8*/ 	.word	0x00000bb0
        /*02bc*/ 	.word	0x000000ff
        /*02c0*/ 	.word	0x000000d8
        /*02c4*/ 	.short	0x0100
        /*02c6*/ 	.byte	0x07
	.zero		1


	//   ....[28]....
        /*02c8*/ 	.word	0x00000ca0
        /*02cc*/ 	.word	0x000000ff
        /*02d0*/ 	.word	0x000000e0
        /*02d4*/ 	.short	0x0100
        /*02d6*/ 	.byte	0x05
	.zero		1


	//   ....[29]....
        /*02d8*/ 	.word	0x00000cb0
        /*02dc*/ 	.word	0x000000ff
        /*02e0*/ 	.word	0x000000f0
        /*02e4*/ 	.short	0x0100
        /*02e6*/ 	.byte	0x05
	.zero		1


	//   ....[30]....
        /*02e8*/ 	.word	0x00000cc0
        /*02ec*/ 	.word	0x000000ff
        /*02f0*/ 	.word	0x000000e8
        /*02f4*/ 	.short	0x0100
        /*02f6*/ 	.byte	0x05
	.zero		1


	//   ....[31]....
        /*02f8*/ 	.word	0x00000cd0
        /*02fc*/ 	.word	0x000000ff
        /*0300*/ 	.word	0x000000f8
        /*0304*/ 	.short	0x0100
        /*0306*/ 	.byte	0x05
	.zero		1


	//   ....[32]....
        /*0308*/ 	.word	0x000015a0
        /*030c*/ 	.word	0x00000002
        /*0310*/ 	.word	0x000000f0
        /*0314*/ 	.short	0x010a
        /*0316*/ 	.byte	0xff
	.zero		1


	//   ....[33]....
        /*0318*/ 	.word	0x000015d0
        /*031c*/ 	.word	0x00000002
        /*0320*/ 	.word	0x000000e0
        /*0324*/ 	.short	0x0101
        /*0326*/ 	.byte	0xff
	.zero		1


	//   ....[34]....
        /*0328*/ 	.word	0x000016a0
        /*032c*/ 	.word	0x000000ff
        /*0330*/ 	.word	0x00000018
        /*0334*/ 	.short	0x010a
        /*0336*/ 	.byte	0x08
	.zero		1


	//   ....[35]....
        /*0338*/ 	.word	0x00001740
        /*033c*/ 	.word	0x000000ff
        /*0340*/ 	.word	0x00000018
        /*0344*/ 	.short	0x010a
        /*0346*/ 	.byte	0x21
	.zero		1


	//   ....[36]....
        /*0348*/ 	.word	0x00001890
        /*034c*/ 	.word	0x000000ff
        /*0350*/ 	.word	0x00000018
        /*0354*/ 	.short	0x010a
        /*0356*/ 	.byte	0x08
	.zero		1


	//   ....[37]....
        /*0358*/ 	.word	0x00001a50
        /*035c*/ 	.word	0x000000ff
        /*0360*/ 	.word	0x00000078
        /*0364*/ 	.short	0x0101
        /*0366*/ 	.byte	0x04
	.zero		1


	//   ....[38]....
        /*0368*/ 	.word	0x00001a70
        /*036c*/ 	.word	0x000000ff
        /*0370*/ 	.word	0x00000018
        /*0374*/ 	.short	0x010a
        /*0376*/ 	.byte	0x08
	.zero		1


	//   ....[39]....
        /*0378*/ 	.word	0x00001af0
        /*037c*/ 	.word	0x000000ff
        /*0380*/ 	.word	0x00000018
        /*0384*/ 	.short	0x010a
        /*0386*/ 	.byte	0x21
	.zero		1


	//   ....[40]....
        /*0388*/ 	.word	0x00001c40
        /*038c*/ 	.word	0x000000ff
        /*0390*/ 	.word	0x00000018
        /*0394*/ 	.short	0x010a
        /*0396*/ 	.byte	0x08
	.zero		1


	//   ....[41]....
        /*0398*/ 	.word	0x00001e10
        /*039c*/ 	.word	0x00000002
        /*03a0*/ 	.word	0x00000080
        /*03a4*/ 	.short	0x010a
        /*03a6*/ 	.byte	0xff
	.zero		1


	//   ....[42]....
        /*03a8*/ 	.word	0x00001ed0
        /*03ac*/ 	.word	0x00000002
        /*03b0*/ 	.word	0x00000000
        /*03b4*/ 	.short	0x0101
        /*03b6*/ 	.byte	0xff
	.zero		1


	//   ....[43]....
        /*03b8*/ 	.word	0x00002430
        /*03bc*/ 	.word	0x000000ff
        /*03c0*/ 	.word	0x00000000
        /*03c4*/ 	.short	0x010a
        /*03c6*/ 	.byte	0x05
	.zero		1


	//   ....[44]....
        /*03c8*/ 	.word	0x000024c0
        /*03cc*/ 	.word	0x000000ff
        /*03d0*/ 	.word	0x00000000
        /*03d4*/ 	.short	0x010a
        /*03d6*/ 	.byte	0x05
	.zero		1


	//   ....[45]....
        /*03d8*/ 	.word	0x00002560
        /*03dc*/ 	.word	0x00000000
        /*03e0*/ 	.word	0x00000000
        /*03e4*/ 	.short	0x010a
        /*03e6*/ 	.byte	0xff
	.zero		1


	//   ....[46]....
        /*03e8*/ 	.word	0x00002680
        /*03ec*/ 	.word	0x00000000
        /*03f0*/ 	.word	0x000000e0
        /*03f4*/ 	.short	0x010a
        /*03f6*/ 	.byte	0xff
	.zero		1


	//   ....[47]....
        /*03f8*/ 	.word	0x000026f0
        /*03fc*/ 	.word	0x00000000
        /*0400*/ 	.word	0x00000000
        /*0404*/ 	.short	0x0101
        /*0406*/ 	.byte	0xff
	.zero		1


	//   ....[48]....
        /*0408*/ 	.word	0x00002710
        /*040c*/ 	.word	0x000000ff
        /*0410*/ 	.word	0x00000090
        /*0414*/ 	.short	0x010a
        /*0416*/ 	.byte	0x05
	.zero		1


	//   ....[49]....
        /*0418*/ 	.word	0x00002830
        /*041c*/ 	.word	0x00000000
        /*0420*/ 	.word	0x00000080
        /*0424*/ 	.short	0x010a
        /*0426*/ 	.byte	0xff
	.zero		1


	//   ....[50]....
        /*0428*/ 	.word	0x00002930
        /*042c*/ 	.word	0x00000000
        /*0430*/ 	.word	0x00000000
        /*0434*/ 	.short	0x0101
        /*0436*/ 	.byte	0xff
	.zero		1


	//   ....[51]....
        /*0438*/ 	.word	0x000029c0
        /*043c*/ 	.word	0x000000ff
        /*0440*/ 	.word	0x00000090
        /*0444*/ 	.short	0x0106
        /*0446*/ 	.byte	0x05
	.zero		1


	//   ....[52]....
        /*0448*/ 	.word	0x000029e0
        /*044c*/ 	.word	0x000000ff
        /*0450*/ 	.word	0x00000090
        /*0454*/ 	.short	0x010a
        /*0456*/ 	.byte	0x05
	.zero		1


	//   ....[53]....
        /*0458*/ 	.word	0x00002a70
        /*045c*/ 	.word	0x000000ff
        /*0460*/ 	.word	0x00000090
        /*0464*/ 	.short	0x0106
        /*0466*/ 	.byte	0x04
	.zero		1


	//   ....[54]....
        /*0468*/ 	.word	0x00002ab0
        /*046c*/ 	.word	0x00000000
        /*0470*/ 	.word	0x00000090
        /*0474*/ 	.short	0x010a
        /*0476*/ 	.byte	0xff
	.zero		1


	//   ....[55]....
        /*0478*/ 	.word	0x00003070
        /*047c*/ 	.word	0x00000000
        /*0480*/ 	.word	0x00000080
        /*0484*/ 	.short	0x010a
        /*0486*/ 	.byte	0xff
	.zero		1


	//   ....[56]....
        /*0488*/ 	.word	0x00003170
        /*048c*/ 	.word	0x00000003
        /*0490*/ 	.word	0x00000000
        /*0494*/ 	.short	0x0101
        /*0496*/ 	.byte	0xff
	.zero		1


	//   ....[57]....
        /*0498*/ 	.word	0x00003180
        /*049c*/ 	.word	0x000000ff
        /*04a0*/ 	.word	0x00000000
        /*04a4*/ 	.short	0x010a
        /*04a6*/ 	.byte	0x07
	.zero		1


	//   ....[58]....
        /*04a8*/ 	.word	0x000031b0
        /*04ac*/ 	.word	0x000000ff
        /*04b0*/ 	.word	0x000000c0
        /*04b4*/ 	.short	0x010a
        /*04b6*/ 	.byte	0x06
	.zero		1


	//   ....[59]....
        /*04b8*/ 	.word	0x00003280
        /*04bc*/ 	.word	0x000000ff
        /*04c0*/ 	.word	0x00000000
        /*04c4*/ 	.short	0x010a
        /*04c6*/ 	.byte	0x0b
	.zero		1


	//   ....[60]....
        /*04c8*/ 	.word	0x000033b0
        /*04cc*/ 	.word	0x000000ff
        /*04d0*/ 	.word	0x00000000
        /*04d4*/ 	.short	0x010a
        /*04d6*/ 	.byte	0x22
	.zero		1


	//   ....[61]....
        /*04d8*/ 	.word	0x00003790
        /*04dc*/ 	.word	0x000000ff
        /*04e0*/ 	.word	0x00000000
        /*04e4*/ 	.short	0x010a
        /*04e6*/ 	.byte	0x06
	.zero		1


	//   ....[62]....
        /*04e8*/ 	.word	0x00003820
        /*04ec*/ 	.word	0x000000ff
        /*04f0*/ 	.word	0x00000000
        /*04f4*/ 	.short	0x010a
        /*04f6*/ 	.byte	0x06
	.zero		1


	//   ....[63]....
        /*04f8*/ 	.word	0x000038b0
        /*04fc*/ 	.word	0x000000ff
        /*0500*/ 	.word	0x00000000
        /*0504*/ 	.short	0x010a
        /*0506*/ 	.byte	0x06
	.zero		1


	//   ....[64]....
        /*0508*/ 	.word	0x00003940
        /*050c*/ 	.word	0x000000ff
        /*0510*/ 	.word	0x00000000
        /*0514*/ 	.short	0x010a
        /*0516*/ 	.byte	0x07
	.zero		1


	//   ....[65]....
        /*0518*/ 	.word	0x00003dc0
        /*051c*/ 	.word	0x00000000
        /*0520*/ 	.word	0x00000080
        /*0524*/ 	.short	0x010a
        /*0526*/ 	.byte	0xff
	.zero		1


	//   ....[66]....
        /*0528*/ 	.word	0x00003e80
        /*052c*/ 	.word	0x00000000
        /*0530*/ 	.word	0x00000000
        /*0534*/ 	.short	0x0101
        /*0536*/ 	.byte	0xff
	.zero		1


	//   ....[67]....
        /*0538*/ 	.word	0x000041a0
        /*053c*/ 	.word	0x000000ff
        /*0540*/ 	.word	0x00000078
        /*0544*/ 	.short	0x010a
        /*0546*/ 	.byte	0x07
	.zero		1


	//   ....[68]....
        /*0548*/ 	.word	0x00004390
        /*054c*/ 	.word	0x000000ff
        /*0550*/ 	.word	0x00000050
        /*0554*/ 	.short	0x010a
        /*0556*/ 	.byte	0x07
	.zero		1


	//   ....[69]....
        /*0558*/ 	.word	0x00004500
        /*055c*/ 	.word	0x000000ff
        /*0560*/ 	.word	0x00000030
        /*0564*/ 	.short	0x010b
        /*0566*/ 	.byte	0x07
	.zero		1


	//   ....[70]....
        /*0568*/ 	.word	0x00004510
        /*056c*/ 	.word	0x000000ff
        /*0570*/ 	.word	0x00000000
        /*0574*/ 	.short	0x0101
        /*0576*/ 	.byte	0x08
	.zero		1


	//   ....[71]....
        /*0578*/ 	.word	0x00004520
        /*057c*/ 	.word	0x000000ff
        /*0580*/ 	.word	0x00000058
        /*0584*/ 	.short	0x010a
        /*0586*/ 	.byte	0x07
	.zero		1


	//   ....[72]....
        /*0588*/ 	.word	0x00004670
        /*058c*/ 	.word	0x000000ff
        /*0590*/ 	.word	0x00000038
        /*0594*/ 	.short	0x010b
        /*0596*/ 	.byte	0x07
	.zero		1


	//   ....[73]....
        /*0598*/ 	.word	0x00004680
        /*059c*/ 	.word	0x000000ff
        /*05a0*/ 	.word	0x00000000
        /*05a4*/ 	.short	0x0101
        /*05a6*/ 	.byte	0x08
	.zero		1


	//   ....[74]....
        /*05a8*/ 	.word	0x00004690
        /*05ac*/ 	.word	0x000000ff
        /*05b0*/ 	.word	0x00000060
        /*05b4*/ 	.short	0x010a
        /*05b6*/ 	.byte	0x07
	.zero		1


	//   ....[75]....
        /*05b8*/ 	.word	0x00004810
        /*05bc*/ 	.word	0x000000ff
        /*05c0*/ 	.word	0x00000040
        /*05c4*/ 	.short	0x010b
        /*05c6*/ 	.byte	0x07
	.zero		1


	//   ....[76]....
        /*05c8*/ 	.word	0x00004850
        /*05cc*/ 	.word	0x000000ff
        /*05d0*/ 	.word	0x00000000
        /*05d4*/ 	.short	0x0101
        /*05d6*/ 	.byte	0x08
	.zero		1


	//   ....[77]....
        /*05d8*/ 	.word	0x00004890
        /*05dc*/ 	.word	0x000000ff
        /*05e0*/ 	.word	0x00000068
        /*05e4*/ 	.short	0x010a
        /*05e6*/ 	.byte	0x07
	.zero		1


	//   ....[78]....
        /*05e8*/ 	.word	0x00004ad0
        /*05ec*/ 	.word	0x000000ff
        /*05f0*/ 	.word	0x00000048
        /*05f4*/ 	.short	0x010b
        /*05f6*/ 	.byte	0x07
	.zero		1


	//   ....[79]....
        /*05f8*/ 	.word	0x00004af0
        /*05fc*/ 	.word	0x000000ff
        /*0600*/ 	.word	0x00000000
        /*0604*/ 	.short	0x0101
        /*0606*/ 	.byte	0x0d
	.zero		1


	//   ....[80]....
        /*0608*/ 	.word	0x00004b20
        /*060c*/ 	.word	0x000000ff
        /*0610*/ 	.word	0x00000050
        /*0614*/ 	.short	0x010a
        /*0616*/ 	.byte	0x07
	.zero		1


	//   ....[81]....
        /*0618*/ 	.word	0x00004b40
        /*061c*/ 	.word	0x000000ff
        /*0620*/ 	.word	0x00000058
        /*0624*/ 	.short	0x010a
        /*0626*/ 	.byte	0x07
	.zero		1


	//   ....[82]....
        /*0628*/ 	.word	0x00004b60
        /*062c*/ 	.word	0x000000ff
        /*0630*/ 	.word	0x00000060
        /*0634*/ 	.short	0x010a
        /*0636*/ 	.byte	0x07
	.zero		1


	//   ....[83]....
        /*0638*/ 	.word	0x00004ba0
        /*063c*/ 	.word	0x00000000
        /*0640*/ 	.word	0x00000068
        /*0644*/ 	.short	0x010a
        /*0646*/ 	.byte	0xff
	.zero		1


	//   ....[84]....
        /*0648*/ 	.word	0x00004ed0
        /*064c*/ 	.word	0x00000000
        /*0650*/ 	.word	0x00000080
        /*0654*/ 	.short	0x010a
        /*0656*/ 	.byte	0xff
	.zero		1


	//   ....[85]....
        /*0658*/ 	.word	0x00004fe0
        /*065c*/ 	.word	0x00000000
        /*0660*/ 	.word	0x00000000
        /*0664*/ 	.short	0x0101
        /*0666*/ 	.byte	0xff
	.zero		1


	//   ....[86]....
        /*0668*/ 	.word	0x00005a30
        /*066c*/ 	.word	0x000000ff
        /*0670*/ 	.word	0x00000030
        /*0674*/ 	.short	0x010a
        /*0676*/ 	.byte	0x30
	.zero		1


	//   ....[87]....
        /*0678*/ 	.word	0x00005a70
        /*067c*/ 	.word	0x00000040
        /*0680*/ 	.word	0x000000a0
        /*0684*/ 	.short	0x010a
        /*0686*/ 	.byte	0xff
	.zero		1


	//   ....[88]....
        /*0688*/ 	.word	0x00005b60
        /*068c*/ 	.word	0x000000ff
        /*0690*/ 	.word	0x00000030
        /*0694*/ 	.short	0x010a
        /*0696*/ 	.byte	0x30
	.zero		1


	//   ....[89]....
        /*0698*/ 	.word	0x00005c50
        /*069c*/ 	.word	0x00000040
        /*06a0*/ 	.word	0x000000a0
        /*06a4*/ 	.short	0x010a
        /*06a6*/ 	.byte	0xff
	.zero		1


	//   ....[90]....
        /*06a8*/ 	.word	0x00006720
        /*06ac*/ 	.word	0x00000000
        /*06b0*/ 	.word	0x00000000
        /*06b4*/ 	.short	0x0101
        /*06b6*/ 	.byte	0xff
	.zero		1


	//   ....[91]....
        /*06b8*/ 	.word	0x00006730
        /*06bc*/ 	.word	0x00000002
        /*06c0*/ 	.word	0x00000030
        /*06c4*/ 	.short	0x010a
        /*06c6*/ 	.byte	0xff
	.zero		1


	//   ....[92]....
        /*06c8*/ 	.word	0x00006810
        /*06cc*/ 	.word	0x00000002
        /*06d0*/ 	.word	0x00000030
        /*06d4*/ 	.short	0x010a
        /*06d6*/ 	.byte	0xff
	.zero		1


	//   ....[93]....
        /*06d8*/ 	.word	0x00007370
        /*06dc*/ 	.word	0x00000048
        /*06e0*/ 	.word	0x00000000
        /*06e4*/ 	.short	0x0101
        /*06e6*/ 	.byte	0xff
	.zero		1


	//   ....[94]....
        /*06e8*/ 	.word	0x00007390
        /*06ec*/ 	.word	0x00000000
        /*06f0*/ 	.word	0x00000030
        /*06f4*/ 	.short	0x010a
        /*06f6*/ 	.byte	0xff
	.zero		1


	//   ....[95]....
        /*06f8*/ 	.word	0x00007460
        /*06fc*/ 	.word	0x00000000
        /*0700*/ 	.word	0x00000030
        /*0704*/ 	.short	0x010a
        /*0706*/ 	.byte	0xff
	.zero		1


	//   ....[96]....
        /*0708*/ 	.word	0x00007fc0
        /*070c*/ 	.word	0x00000048
        /*0710*/ 	.word	0x00000000
        /*0714*/ 	.short	0x0101
        /*0716*/ 	.byte	0xff
	.zero		1


	//   ....[97]....
        /*0718*/ 	.word	0x00007fe0
        /*071c*/ 	.word	0x00000000
        /*0720*/ 	.word	0x00000030
        /*0724*/ 	.short	0x010a
        /*0726*/ 	.byte	0xff
	.zero		1


	//   ....[98]....
        /*0728*/ 	.word	0x000080b0
        /*072c*/ 	.word	0x00000000
        /*0730*/ 	.word	0x00000030
        /*0734*/ 	.short	0x010a
        /*0736*/ 	.byte	0xff
	.zero		1


	//   ....[99]....
        /*0738*/ 	.word	0x000083f0
        /*073c*/ 	.word	0x000000ff
        /*0740*/ 	.word	0x00000000
        /*0744*/ 	.short	0x0101
        /*0746*/ 	.byte	0x05
	.zero		1


	//   ....[100]....
        /*0748*/ 	.word	0x00008c70
        /*074c*/ 	.word	0x00000000
        /*0750*/ 	.word	0x00000000
        /*0754*/ 	.short	0x0101
        /*0756*/ 	.byte	0xff
	.zero		1


	//   ....[101]....
        /*0758*/ 	.word	0x00008ee0
        /*075c*/ 	.word	0x000000ff
        /*0760*/ 	.word	0x00000000
        /*0764*/ 	.short	0x0101
        /*0766*/ 	.byte	0x04
	.zero		1


	//   ....[102]....
        /*0768*/ 	.word	0x00008f00
        /*076c*/ 	.word	0x00000002
        /*0770*/ 	.word	0x000000f0
        /*0774*/ 	.short	0x010a
        /*0776*/ 	.byte	0xff
	.zero		1


	//   ....[103]....
        /*0778*/ 	.word	0x00008f60
        /*077c*/ 	.word	0x00000002
        /*0780*/ 	.word	0x00000018
        /*0784*/ 	.short	0x010a
        /*0786*/ 	.byte	0xff
	.zero		1


	//   ....[104]....
        /*0788*/ 	.word	0x00008fc0
        /*078c*/ 	.word	0x00000002
        /*0790*/ 	.word	0x00000018
        /*0794*/ 	.short	0x010a
        /*0796*/ 	.byte	0xff
	.zero		1


	//   ....[105]....
        /*0798*/ 	.word	0x00009010
        /*079c*/ 	.word	0x00000002
        /*07a0*/ 	.word	0x00000080
        /*07a4*/ 	.short	0x010a
        /*07a6*/ 	.byte	0xff
	.zero		1


	//   ....[106]....
        /*07a8*/ 	.word	0x00009070
        /*07ac*/ 	.word	0x00000000
        /*07b0*/ 	.word	0x00000000
        /*07b4*/ 	.short	0x010a
        /*07b6*/ 	.byte	0xff
	.zero		1


	//   ....[107]....
        /*07b8*/ 	.word	0x000090d0
        /*07bc*/ 	.word	0x00000000
        /*07c0*/ 	.word	0x00000000
        /*07c4*/ 	.short	0x010a
        /*07c6*/ 	.byte	0xff
	.zero		1


	//   ....[108]....
        /*07c8*/ 	.word	0x00009120
        /*07cc*/ 	.word	0x00000000
        /*07d0*/ 	.word	0x000000e0
        /*07d4*/ 	.short	0x010a
        /*07d6*/ 	.byte	0xff
	.zero		1


	//   ....[109]....
        /*07d8*/ 	.word	0x00009180
        /*07dc*/ 	.word	0x00000000
        /*07e0*/ 	.word	0x00000090
        /*07e4*/ 	.short	0x010a
        /*07e6*/ 	.byte	0xff
	.zero		1


	//   ....[110]....
        /*07e8*/ 	.word	0x000091d0
        /*07ec*/ 	.word	0x00000000
        /*07f0*/ 	.word	0x00000080
        /*07f4*/ 	.short	0x010a
        /*07f6*/ 	.byte	0xff
	.zero		1


	//   ....[111]....
        /*07f8*/ 	.word	0x00009230
        /*07fc*/ 	.word	0x00000000
        /*0800*/ 	.word	0x00000090
        /*0804*/ 	.short	0x010a
        /*0806*/ 	.byte	0xff
	.zero		1


	//   ....[112]....
        /*0808*/ 	.word	0x00009280
        /*080c*/ 	.word	0x00000000
        /*0810*/ 	.word	0x00000080
        /*0814*/ 	.short	0x010a
        /*0816*/ 	.byte	0xff
	.zero		1


	//   ....[113]....
        /*0818*/ 	.word	0x000092e0
        /*081c*/ 	.word	0x00000002
        /*0820*/ 	.word	0x000000c0
        /*0824*/ 	.short	0x010a
        /*0826*/ 	.byte	0xff
	.zero		1


	//   ....[114]....
        /*0828*/ 	.word	0x00009340
        /*082c*/ 	.word	0x00000000
        /*0830*/ 	.word	0x00000000
        /*0834*/ 	.short	0x010a
        /*0836*/ 	.byte	0xff
	.zero		1


	//   ....[115]....
        /*0838*/ 	.word	0x000093a0
        /*083c*/ 	.word	0x00000000
        /*0840*/ 	.word	0x00000000
        /*0844*/ 	.short	0x010a
        /*0846*/ 	.byte	0xff
	.zero		1


	//   ....[116]....
        /*0848*/ 	.word	0x00009400
        /*084c*/ 	.word	0x00000000
        /*0850*/ 	.word	0x00000000
        /*0854*/ 	.short	0x010a
        /*0856*/ 	.byte	0xff
	.zero		1


	//   ....[117]....
        /*0858*/ 	.word	0x00009460
        /*085c*/ 	.word	0x00000000
        /*0860*/ 	.word	0x00000000
        /*0864*/ 	.short	0x010a
        /*0866*/ 	.byte	0xff
	.zero		1


	//   ....[118]....
        /*0868*/ 	.word	0x000094c0
        /*086c*/ 	.word	0x00000000
        /*0870*/ 	.word	0x00000000
        /*0874*/ 	.short	0x010a
        /*0876*/ 	.byte	0xff
	.zero		1


	//   ....[119]....
        /*0878*/ 	.word	0x00009510
        /*087c*/ 	.word	0x00000000
        /*0880*/ 	.word	0x00000080
        /*0884*/ 	.short	0x010a
        /*0886*/ 	.byte	0xff
	.zero		1


	//   ....[120]....
        /*0888*/ 	.word	0x00009570
        /*088c*/ 	.word	0x00000000
        /*0890*/ 	.word	0x00000078
        /*0894*/ 	.short	0x010a
        /*0896*/ 	.byte	0xff
	.zero		1


	//   ....[121]....
        /*0898*/ 	.word	0x000095d0
        /*089c*/ 	.word	0x00000000
        /*08a0*/ 	.word	0x00000050
        /*08a4*/ 	.short	0x010a
        /*08a6*/ 	.byte	0xff
	.zero		1


	//   ....[122]....
        /*08a8*/ 	.word	0x00009630
        /*08ac*/ 	.word	0x00000000
        /*08b0*/ 	.word	0x00000058
        /*08b4*/ 	.short	0x010a
        /*08b6*/ 	.byte	0xff
	.zero		1


	//   ....[123]....
        /*08b8*/ 	.word	0x00009690
        /*08bc*/ 	.word	0x00000000
        /*08c0*/ 	.word	0x00000060
        /*08c4*/ 	.short	0x010a
        /*08c6*/ 	.byte	0xff
	.zero		1


	//   ....[124]....
        /*08c8*/ 	.word	0x000096f0
        /*08cc*/ 	.word	0x00000000
        /*08d0*/ 	.word	0x00000068
        /*08d4*/ 	.short	0x010a
        /*08d6*/ 	.byte	0xff
	.zero		1


	//   ....[125]....
        /*08d8*/ 	.word	0x00009750
        /*08dc*/ 	.word	0x00000000
        /*08e0*/ 	.word	0x00000050
        /*08e4*/ 	.short	0x010a
        /*08e6*/ 	.byte	0xff
	.zero		1


	//   ....[126]....
        /*08e8*/ 	.word	0x000097b0
        /*08ec*/ 	.word	0x00000000
        /*08f0*/ 	.word	0x00000058
        /*08f4*/ 	.short	0x010a
        /*08f6*/ 	.byte	0xff
	.zero		1


	//   ....[127]....
        /*08f8*/ 	.word	0x00009810
        /*08fc*/ 	.word	0x00000000
        /*0900*/ 	.word	0x00000060
        /*0904*/ 	.short	0x010a
        /*0906*/ 	.byte	0xff
	.zero		1


	//   ....[128]....
        /*0908*/ 	.word	0x00009860
        /*090c*/ 	.word	0x00000000
        /*0910*/ 	.word	0x00000080
        /*0914*/ 	.short	0x010a
        /*0916*/ 	.byte	0xff
	.zero		1


	//   ....[129]....
        /*0918*/ 	.word	0x000098c0
        /*091c*/ 	.word	0x00000002
        /*0920*/ 	.word	0x00000030
        /*0924*/ 	.short	0x010a
        /*0926*/ 	.byte	0xff
	.zero		1


	//   ....[130]....
        /*0928*/ 	.word	0x00009910
        /*092c*/ 	.word	0x00000040
        /*0930*/ 	.word	0x000000a0
        /*0934*/ 	.short	0x010a
        /*0936*/ 	.byte	0xff
	.zero		1


	//   ....[131]....
        /*0938*/ 	.word	0x00009960
        /*093c*/ 	.word	0x00000002
        /*0940*/ 	.word	0x00000030
        /*0944*/ 	.short	0x010a
        /*0946*/ 	.byte	0xff
	.zero		1


	//   ....[132]....
        /*0948*/ 	.word	0x000099b0
        /*094c*/ 	.word	0x00000000
        /*0950*/ 	.word	0x00000030
        /*0954*/ 	.short	0x010a
        /*0956*/ 	.byte	0xff
	.zero		1


	//   ....[133]....
        /*0958*/ 	.word	0x00009a00
        /*095c*/ 	.word	0x00000000
        /*0960*/ 	.word	0x00000030
        /*0964*/ 	.short	0x010a
        /*0966*/ 	.byte	0xff
	.zero		1


	//----- nvinfo : EIATTR_NUM_MBARRIERS
	.align		4
.L_47:
        /*0968*/ 	.byte	0x03, 0x38
        /*096a*/ 	.short	0x0020


	//----- nvinfo : EIATTR_EXIT_INSTR_OFFSETS
	.align		4
        /*096c*/ 	.byte	0x04, 0x1c
        /*096e*/ 	.short	(.L_49 - .L_48)


	//   ....[0]....
.L_48:
        /*0970*/ 	.word	0x00002590


	//   ....[1]....
        /*0974*/ 	.word	0x00002a80


	//   ....[2]....
        /*0978*/ 	.word	0x00002ae0


	//   ....[3]....
        /*097c*/ 	.word	0x00003ba0


	//   ....[4]....
        /*0980*/ 	.word	0x00004bd0


	//   ....[5]....
        /*0984*/ 	.word	0x00004c10


	//   ....[6]....
        /*0988*/ 	.word	0x00008dd0


	//   ....[7]....
        /*098c*/ 	.word	0x00008e50


	//   ....[8]....
        /*0990*/ 	.word	0x00008e80


	//   ....[9]....
        /*0994*/ 	.word	0x00008ef0


	//----- nvinfo : EIATTR_MAX_THREADS
	.align		4
.L_49:
        /*0998*/ 	.byte	0x04, 0x05
        /*099a*/ 	.short	(.L_51 - .L_50)
.L_50:
        /*099c*/ 	.word	0x00000100
        /*09a0*/ 	.word	0x00000001
        /*09a4*/ 	.word	0x00000001


	//----- nvinfo : EIATTR_CRS_STACK_SIZE
	.align		4
.L_51:
        /*09a8*/ 	.byte	0x04, 0x1e
        /*09aa*/ 	.short	(.L_53 - .L_52)
.L_52:
        /*09ac*/ 	.word	0x00000000


	//----- nvinfo : EIATTR_CBANK_PARAM_SIZE
	.align		4
.L_53:
        /*09b0*/ 	.byte	0x03, 0x19
        /*09b2*/ 	.short	0x0800


	//----- nvinfo : EIATTR_PARAM_CBANK
	.align		4
        /*09b4*/ 	.byte	0x04, 0x0a
        /*09b6*/ 	.short	(.L_55 - .L_54)
	.align		4
.L_54:
        /*09b8*/ 	.word	index@(.nv.constant0._ZN7cutlass13device_kernelINS_4gemm6kernel13GemmUniversalIN4cute5tupleIJiiiiEEENS1_10collective13CollectiveMmaINS1_35MainloopSm100TmaUmmaWarpSpecializedILi3ELi2ELi4ENS5_IJNS4_1CILi1EEESB_SB_EEEEENS5_IJNSA_ILi128EEESE_SE_EEENS_6half_tENS5_IJlSB_lEEESG_SH_NS4_8TiledMMAINS4_8MMA_AtomIJNS4_20SM100_MMA_F16BF16_SSISG_SG_fLi128ELi128ELNS4_4UMMA5MajorE0ELSM_0ELNSL_7ScaleInE0ELSN_0EEEEEENS4_6LayoutISC_NS5_IJNSA_ILi0EEESR_SR_EEEEENS5_IJNS4_10UnderscoreESU_SU_EEEEENS4_13SM90_TMA_LOADENS4_14ComposedLayoutINS4_7SwizzleILi3ELi4ELi3EEENS4_18smem_ptr_flag_bitsILi16EEENSQ_INS5_IJNSA_ILi8EEENSA_ILi64EEEEEENS5_IJS14_SB_EEEEEEEvNS4_8identityESX_S18_vS19_EENS_8epilogue10collective18CollectiveEpilogueINS1B_23Sm100TmaWarpSpecializedILi4ELi2ELi32ELb1ELb0EEEJSF_NS5_IJNSQ_ISE_SB_EENSQ_INSA_ILi32EEESB_EEEEESG_SH_SG_SH_NS1B_6fusion15FusionCallbacksIS1F_NS1K_17LinearCombinationISG_fSG_fLNS_15FloatRoundStyleE2EEESF_S1J_JEEENS4_5SM1004TMEM4LOAD26SM100_TMEM_LOAD_32dp32b32xESX_NSY_INSZ_ILi2ELi4ELi3EEES12_NSQ_INS5_IJS13_S1H_EEENS5_IJS1H_SB_EEEEEEENS4_39AutoVectorizingCopyWithAssumedAlignmentILi128EEENS4_14SM90_TMA_STOREES1Y_S20_S20_EEEvvEEEEvNT_6ParamsE)
        /*09bc*/ 	.short	0x0380
        /*09be*/ 	.short	0x0800


	//----- nvinfo : EIATTR_SW_WAR
	.align		4
.L_55:
        /*09c0*/ 	.byte	0x04, 0x36
        /*09c2*/ 	.short	(.L_57 - .L_56)
.L_56:
        /*09c4*/ 	.word	0x00000008
.L_57:


//--------------------- .nv.callgraph             --------------------------
	.section	.nv.callgraph,"",@"SHT_CUDA_CALLGRAPH"
	.align	4
	.sectionentsize	8
	.align		4
        /*0000*/ 	.word	0x00000000
	.align		4
        /*0004*/ 	.word	0xffffffff
	.align		4
        /*0008*/ 	.word	index@(_ZN7cutlass13device_kernelINS_4gemm6kernel13GemmUniversalIN4cute5tupleIJiiiiEEENS1_10collective13CollectiveMmaINS1_35MainloopSm100TmaUmmaWarpSpecializedILi3ELi2ELi4ENS5_IJNS4_1CILi1EEESB_SB_EEEEENS5_IJNSA_ILi128EEESE_SE_EEENS_6half_tENS5_IJlSB_lEEESG_SH_NS4_8TiledMMAINS4_8MMA_AtomIJNS4_20SM100_MMA_F16BF16_SSISG_SG_fLi128ELi128ELNS4_4UMMA5MajorE0ELSM_0ELNSL_7ScaleInE0ELSN_0EEEEEENS4_6LayoutISC_NS5_IJNSA_ILi0EEESR_SR_EEEEENS5_IJNS4_10UnderscoreESU_SU_EEEEENS4_13SM90_TMA_LOADENS4_14ComposedLayoutINS4_7SwizzleILi3ELi4ELi3EEENS4_18smem_ptr_flag_bitsILi16EEENSQ_INS5_IJNSA_ILi8EEENSA_ILi64EEEEEENS5_IJS14_SB_EEEEEEEvNS4_8identityESX_S18_vS19_EENS_8epilogue10collective18CollectiveEpilogueINS1B_23Sm100TmaWarpSpecializedILi4ELi2ELi32ELb1ELb0EEEJSF_NS5_IJNSQ_ISE_SB_EENSQ_INSA_ILi32EEESB_EEEEESG_SH_SG_SH_NS1B_6fusion15FusionCallbacksIS1F_NS1K_17LinearCombinationISG_fSG_fLNS_15FloatRoundStyleE2EEESF_S1J_JEEENS4_5SM1004TMEM4LOAD26SM100_TMEM_LOAD_32dp32b32xESX_NSY_INSZ_ILi2ELi4ELi3EEES12_NSQ_INS5_IJS13_S1H_EEENS5_IJS1H_SB_EEEEEEENS4_39AutoVectorizingCopyWithAssumedAlignmentILi128EEENS4_14SM90_TMA_STOREES1Y_S20_S20_EEEvvEEEEvNT_6ParamsE)
	.align		4
        /*000c*/ 	.word	index@(__assertfail)
	.align		4
        /*0010*/ 	.word	0x00000000
	.align		4
        /*0014*/ 	.word	0xfffffffe
	.align		4
        /*0018*/ 	.word	0x00000000
	.align		4
        /*001c*/ 	.word	0xfffffffd
	.align		4
        /*0020*/ 	.word	0x00000000
	.align		4
        /*0024*/ 	.word	0xfffffffc


//--------------------- .nv.constant4             --------------------------
	.section	.nv.constant4,"a",@progbits
	.align	8
	.align		8
.nv.constant4:
        /*0000*/ 	.dword	__assertfail
	.align		8
        /*0008*/ 	.dword	__unnamed_1
	.align		8
        /*0010*/ 	.dword	__unnamed_2
	.align		8
        /*0018*/ 	.dword	_ZN40_INTERNAL_f195c583_4_k_cu_8797fc8b_290894cuda3std3__45__cpo5beginE
	.align		8
        /*0020*/ 	.dword	_ZN40_INTERNAL_f195c583_4_k_cu_8797fc8b_290894cuda3std3__45__cpo3endE
	.align		8
        /*0028*/ 	.dword	_ZN40_INTERNAL_f195c583_4_k_cu_8797fc8b_290894cuda3std3__45__cpo6cbeginE
	.align		8
        /*0030*/ 	.dword	_ZN40_INTERNAL_f195c583_4_k_cu_8797fc8b_290894cuda3std3__45__cpo4cendE
	.align		8
        /*0038*/ 	.dword	_ZN40_INTERNAL_f195c583_4_k_cu_8797fc8b_290894cuda3std3__442_GLOBAL__N__f195c583_4_k_cu_8797fc8b_290896ignoreE
	.align		8
        /*0040*/ 	.dword	_ZN40_INTERNAL_f195c583_4_k_cu_8797fc8b_290894cuda3std3__419piecewise_constructE
	.align		8
        /*0048*/ 	.dword	_ZN40_INTERNAL_f195c583_4_k_cu_8797fc8b_290894cuda3std3__48in_placeE
	.align		8
        /*0050*/ 	.dword	_ZN40_INTERNAL_f195c583_4_k_cu_8797fc8b_290894cuda3std6ranges3__45__cpo4swapE
	.align		8
        /*0058*/ 	.dword	_ZN40_INTERNAL_f195c583_4_k_cu_8797fc8b_290894cuda3std6ranges3__45__cpo9iter_moveE
	.align		8
        /*0060*/ 	.dword	_ZN40_INTERNAL_f195c583_4_k_cu_8797fc8b_290894cute7productE
	.align		8
        /*0068*/ 	.dword	_ZN40_INTERNAL_f195c583_4_k_cu_8797fc8b_290894cute1_E
	.align		8
        /*0070*/ 	.dword	$str$25
	.align		8
        /*0078*/ 	.dword	$str$26
	.align		8
        /*0080*/ 	.dword	$str$27
	.align		8
        /*0088*/ 	.dword	$str$28


//--------------------- .text._ZN7cutlass13device_kernelINS_4gemm6kernel13GemmUniversalIN4cute5tupleIJiiiiEEENS1_10collective13CollectiveMmaINS1_35MainloopSm100TmaUmmaWarpSpecializedILi3ELi2ELi4ENS5_IJNS4_1CILi1EEESB_SB_EEEEENS5_IJNSA_ILi128EEESE_SE_EEENS_6half_tENS5_IJlSB_lEEESG_SH_NS4_8TiledMMAINS4_8MMA_AtomIJNS4_20SM100_MMA_F16BF16_SSISG_SG_fLi128ELi128ELNS4_4UMMA5MajorE0ELSM_0ELNSL_7ScaleInE0ELSN_0EEEEEENS4_6LayoutISC_NS5_IJNSA_ILi0EEESR_SR_EEEEENS5_IJNS4_10UnderscoreESU_SU_EEEEENS4_13SM90_TMA_LOADENS4_14ComposedLayoutINS4_7SwizzleILi3ELi4ELi3EEENS4_18smem_ptr_flag_bitsILi16EEENSQ_INS5_IJNSA_ILi8EEENSA_ILi64EEEEEENS5_IJS14_SB_EEEEEEEvNS4_8identityESX_S18_vS19_EENS_8epilogue10collective18CollectiveEpilogueINS1B_23Sm100TmaWarpSpecializedILi4ELi2ELi32ELb1ELb0EEEJSF_NS5_IJNSQ_ISE_SB_EENSQ_INSA_ILi32EEESB_EEEEESG_SH_SG_SH_NS1B_6fusion15FusionCallbacksIS1F_NS1K_17LinearCombinationISG_fSG_fLNS_15FloatRoundStyleE2EEESF_S1J_JEEENS4_5SM1004TMEM4LOAD26SM100_TMEM_LOAD_32dp32b32xESX_NSY_INSZ_ILi2ELi4ELi3EEES12_NSQ_INS5_IJS13_S1H_EEENS5_IJS1H_SB_EEEEEEENS4_39AutoVectorizingCopyWithAssumedAlignmentILi128EEENS4_14SM90_TMA_STOREES1Y_S20_S20_EEEvvEEEEvNT_6ParamsE --------------------------
	.section	.text._ZN7cutlass13device_kernelINS_4gemm6kernel13GemmUniversalIN4cute5tupleIJiiiiEEENS1_10collective13CollectiveMmaINS1_35MainloopSm100TmaUmmaWarpSpecializedILi3ELi2ELi4ENS5_IJNS4_1CILi1EEESB_SB_EEEEENS5_IJNSA_ILi128EEESE_SE_EEENS_6half_tENS5_IJlSB_lEEESG_SH_NS4_8TiledMMAINS4_8MMA_AtomIJNS4_20SM100_MMA_F16BF16_SSISG_SG_fLi128ELi128ELNS4_4UMMA5MajorE0ELSM_0ELNSL_7ScaleInE0ELSN_0EEEEEENS4_6LayoutISC_NS5_IJNSA_ILi0EEESR_SR_EEEEENS5_IJNS4_10UnderscoreESU_SU_EEEEENS4_13SM90_TMA_LOADENS4_14ComposedLayoutINS4_7SwizzleILi3ELi4ELi3EEENS4_18smem_ptr_flag_bitsILi16EEENSQ_INS5_IJNSA_ILi8EEENSA_ILi64EEEEEENS5_IJS14_SB_EEEEEEEvNS4_8identityESX_S18_vS19_EENS_8epilogue10collective18CollectiveEpilogueINS1B_23Sm100TmaWarpSpecializedILi4ELi2ELi32ELb1ELb0EEEJSF_NS5_IJNSQ_ISE_SB_EENSQ_INSA_ILi32EEESB_EEEEESG_SH_SG_SH_NS1B_6fusion15FusionCallbacksIS1F_NS1K_17LinearCombinationISG_fSG_fLNS_15FloatRoundStyleE2EEESF_S1J_JEEENS4_5SM1004TMEM4LOAD26SM100_TMEM_LOAD_32dp32b32xESX_NSY_INSZ_ILi2ELi4ELi3EEES12_NSQ_INS5_IJS13_S1H_EEENS5_IJS1H_SB_EEEEEEENS4_39AutoVectorizingCopyWithAssumedAlignmentILi128EEENS4_14SM90_TMA_STOREES1Y_S20_S20_EEEvvEEEEvNT_6ParamsE,"ax",@progbits
	.align	128
.text._ZN7cutlass13device_kernelINS_4gemm6kernel13GemmUniversalIN4cute5tupleIJiiiiEEENS1_10collective13CollectiveMmaINS1_35MainloopSm100TmaUmmaWarpSpecializedILi3ELi2ELi4ENS5_IJNS4_1CILi1EEESB_SB_EEEEENS5_IJNSA_ILi128EEESE_SE_EEENS_6half_tENS5_IJlSB_lEEESG_SH_NS4_8TiledMMAINS4_8MMA_AtomIJNS4_20SM100_MMA_F16BF16_SSISG_SG_fLi128ELi128ELNS4_4UMMA5MajorE0ELSM_0ELNSL_7ScaleInE0ELSN_0EEEEEENS4_6LayoutISC_NS5_IJNSA_ILi0EEESR_SR_EEEEENS5_IJNS4_10UnderscoreESU_SU_EEEEENS4_13SM90_TMA_LOADENS4_14ComposedLayoutINS4_7SwizzleILi3ELi4ELi3EEENS4_18smem_ptr_flag_bitsILi16EEENSQ_INS5_IJNSA_ILi8EEENSA_ILi64EEEEEENS5_IJS14_SB_EEEEEEEvNS4_8identityESX_S18_vS19_EENS_8epilogue10collective18CollectiveEpilogueINS1B_23Sm100TmaWarpSpecializedILi4ELi2ELi32ELb1ELb0EEEJSF_NS5_IJNSQ_ISE_SB_EENSQ_INSA_ILi32EEESB_EEEEESG_SH_SG_SH_NS1B_6fusion15FusionCallbacksIS1F_NS1K_17LinearCombinationISG_fSG_fLNS_15FloatRoundStyleE2EEESF_S1J_JEEENS4_5SM1004TMEM4LOAD26SM100_TMEM_LOAD_32dp32b32xESX_NSY_INSZ_ILi2ELi4ELi3EEES12_NSQ_INS5_IJS13_S1H_EEENS5_IJS1H_SB_EEEEEEENS4_39AutoVectorizingCopyWithAssumedAlignmentILi128EEENS4_14SM90_TMA_STOREES1Y_S20_S20_EEEvvEEEEvNT_6ParamsE:
        .type           _ZN7cutlass13device_kernelINS_4gemm6kernel13GemmUniversalIN4cute5tupleIJiiiiEEENS1_10collective13CollectiveMmaINS1_35MainloopSm100TmaUmmaWarpSpecializedILi3ELi2ELi4ENS5_IJNS4_1CILi1EEESB_SB_EEEEENS5_IJNSA_ILi128EEESE_SE_EEENS_6half_tENS5_IJlSB_lEEESG_SH_NS4_8TiledMMAINS4_8MMA_AtomIJNS4_20SM100_MMA_F16BF16_SSISG_SG_fLi128ELi128ELNS4_4UMMA5MajorE0ELSM_0ELNSL_7ScaleInE0ELSN_0EEEEEENS4_6LayoutISC_NS5_IJNSA_ILi0EEESR_SR_EEEEENS5_IJNS4_10UnderscoreESU_SU_EEEEENS4_13SM90_TMA_LOADENS4_14ComposedLayoutINS4_7SwizzleILi3ELi4ELi3EEENS4_18smem_ptr_flag_bitsILi16EEENSQ_INS5_IJNSA_ILi8EEENSA_ILi64EEEEEENS5_IJS14_SB_EEEEEEEvNS4_8identityESX_S18_vS19_EENS_8epilogue10collective18CollectiveEpilogueINS1B_23Sm100TmaWarpSpecializedILi4ELi2ELi32ELb1ELb0EEEJSF_NS5_IJNSQ_ISE_SB_EENSQ_INSA_ILi32EEESB_EEEEESG_SH_SG_SH_NS1B_6fusion15FusionCallbacksIS1F_NS1K_17LinearCombinationISG_fSG_fLNS_15FloatRoundStyleE2EEESF_S1J_JEEENS4_5SM1004TMEM4LOAD26SM100_TMEM_LOAD_32dp32b32xESX_NSY_INSZ_ILi2ELi4ELi3EEES12_NSQ_INS5_IJS13_S1H_EEENS5_IJS1H_SB_EEEEEEENS4_39AutoVectorizingCopyWithAssumedAlignmentILi128EEENS4_14SM90_TMA_STOREES1Y_S20_S20_EEEvvEEEEvNT_6ParamsE,@function
        .size           _ZN7cutlass13device_kernelINS_4gemm6kernel13GemmUniversalIN4cute5tupleIJiiiiEEENS1_10collective13CollectiveMmaINS1_35MainloopSm100TmaUmmaWarpSpecializedILi3ELi2ELi4ENS5_IJNS4_1CILi1EEESB_SB_EEEEENS5_IJNSA_ILi128EEESE_SE_EEENS_6half_tENS5_IJlSB_lEEESG_SH_NS4_8TiledMMAINS4_8MMA_AtomIJNS4_20SM100_MMA_F16BF16_SSISG_SG_fLi128ELi128ELNS4_4UMMA5MajorE0ELSM_0ELNSL_7ScaleInE0ELSN_0EEEEEENS4_6LayoutISC_NS5_IJNSA_ILi0EEESR_SR_EEEEENS5_IJNS4_10UnderscoreESU_SU_EEEEENS4_13SM90_TMA_LOADENS4_14ComposedLayoutINS4_7SwizzleILi3ELi4ELi3EEENS4_18smem_ptr_flag_bitsILi16EEENSQ_INS5_IJNSA_ILi8EEENSA_ILi64EEEEEENS5_IJS14_SB_EEEEEEEvNS4_8identityESX_S18_vS19_EENS_8epilogue10collective18CollectiveEpilogueINS1B_23Sm100TmaWarpSpecializedILi4ELi2ELi32ELb1ELb0EEEJSF_NS5_IJNSQ_ISE_SB_EENSQ_INSA_ILi32EEESB_EEEEESG_SH_SG_SH_NS1B_6fusion15FusionCallbacksIS1F_NS1K_17LinearCombinationISG_fSG_fLNS_15FloatRoundStyleE2EEESF_S1J_JEEENS4_5SM1004TMEM4LOAD26SM100_TMEM_LOAD_32dp32b32xESX_NSY_INSZ_ILi2ELi4ELi3EEES12_NSQ_INS5_IJS13_S1H_EEENS5_IJS1H_SB_EEEEEEENS4_39AutoVectorizingCopyWithAssumedAlignmentILi128EEENS4_14SM90_TMA_STOREES1Y_S20_S20_EEEvvEEEEvNT_6ParamsE,(.L_x_173 - _ZN7cutlass13device_kernelINS_4gemm6kernel13GemmUniversalIN4cute5tupleIJiiiiEEENS1_10collective13CollectiveMmaINS1_35MainloopSm100TmaUmmaWarpSpecializedILi3ELi2ELi4ENS5_IJNS4_1CILi1EEESB_SB_EEEEENS5_IJNSA_ILi128EEESE_SE_EEENS_6half_tENS5_IJlSB_lEEESG_SH_NS4_8TiledMMAINS4_8MMA_AtomIJNS4_20SM100_MMA_F16BF16_SSISG_SG_fLi128ELi128ELNS4_4UMMA5MajorE0ELSM_0ELNSL_7ScaleInE0ELSN_0EEEEEENS4_6LayoutISC_NS5_IJNSA_ILi0EEESR_SR_EEEEENS5_IJNS4_10UnderscoreESU_SU_EEEEENS4_13SM90_TMA_LOADENS4_14ComposedLayoutINS4_7SwizzleILi3ELi4ELi3EEENS4_18smem_ptr_flag_bitsILi16EEENSQ_INS5_IJNSA_ILi8EEENSA_ILi64EEEEEENS5_IJS14_SB_EEEEEEEvNS4_8identityESX_S18_vS19_EENS_8epilogue10collective18CollectiveEpilogueINS1B_23Sm100TmaWarpSpecializedILi4ELi2ELi32ELb1ELb0EEEJSF_NS5_IJNSQ_ISE_SB_EENSQ_INSA_ILi32EEESB_EEEEESG_SH_SG_SH_NS1B_6fusion15FusionCallbacksIS1F_NS1K_17LinearCombinationISG_fSG_fLNS_15FloatRoundStyleE2EEESF_S1J_JEEENS4_5SM1004TMEM4LOAD26SM100_TMEM_LOAD_32dp32b32xESX_NSY_INSZ_ILi2ELi4ELi3EEES12_NSQ_INS5_IJS13_S1H_EEENS5_IJS1H_SB_EEEEEEENS4_39AutoVectorizingCopyWithAssumedAlignmentILi128EEENS4_14SM90_TMA_STOREES1Y_S20_S20_EEEvvEEEEvNT_6ParamsE)
        .other          _ZN7cutlass13device_kernelINS_4gemm6kernel13GemmUniversalIN4cute5tupleIJiiiiEEENS1_10collective13CollectiveMmaINS1_35MainloopSm100TmaUmmaWarpSpecializedILi3ELi2ELi4ENS5_IJNS4_1CILi1EEESB_SB_EEEEENS5_IJNSA_ILi128EEESE_SE_EEENS_6half_tENS5_IJlSB_lEEESG_SH_NS4_8TiledMMAINS4_8MMA_AtomIJNS4_20SM100_MMA_F16BF16_SSISG_SG_fLi128ELi128ELNS4_4UMMA5MajorE0ELSM_0ELNSL_7ScaleInE0ELSN_0EEEEEENS4_6LayoutISC_NS5_IJNSA_ILi0EEESR_SR_EEEEENS5_IJNS4_10UnderscoreESU_SU_EEEEENS4_13SM90_TMA_LOADENS4_14ComposedLayoutINS4_7SwizzleILi3ELi4ELi3EEENS4_18smem_ptr_flag_bitsILi16EEENSQ_INS5_IJNSA_ILi8EEENSA_ILi64EEEEEENS5_IJS14_SB_EEEEEEEvNS4_8identityESX_S18_vS19_EENS_8epilogue10collective18CollectiveEpilogueINS1B_23Sm100TmaWarpSpecializedILi4ELi2ELi32ELb1ELb0EEEJSF_NS5_IJNSQ_ISE_SB_EENSQ_INSA_ILi32EEESB_EEEEESG_SH_SG_SH_NS1B_6fusion15FusionCallbacksIS1F_NS1K_17LinearCombinationISG_fSG_fLNS_15FloatRoundStyleE2EEESF_S1J_JEEENS4_5SM1004TMEM4LOAD26SM100_TMEM_LOAD_32dp32b32xESX_NSY_INSZ_ILi2ELi4ELi3EEES12_NSQ_INS5_IJS13_S1H_EEENS5_IJS1H_SB_EEEEEEENS4_39AutoVectorizingCopyWithAssumedAlignmentILi128EEENS4_14SM90_TMA_STOREES1Y_S20_S20_EEEvvEEEEvNT_6ParamsE,@"STO_CUDA_ENTRY STV_DEFAULT"
_ZN7cutlass13device_kernelINS_4gemm6kernel13GemmUniversalIN4cute5tupleIJiiiiEEENS1_10collective13CollectiveMmaINS1_35MainloopSm100TmaUmmaWarpSpecializedILi3ELi2ELi4ENS5_IJNS4_1CILi1EEESB_SB_EEEEENS5_IJNSA_ILi128EEESE_SE_EEENS_6half_tENS5_IJlSB_lEEESG_SH_NS4_8TiledMMAINS4_8MMA_AtomIJNS4_20SM100_MMA_F16BF16_SSISG_SG_fLi128ELi128ELNS4_4UMMA5MajorE0ELSM_0ELNSL_7ScaleInE0ELSN_0EEEEEENS4_6LayoutISC_NS5_IJNSA_ILi0EEESR_SR_EEEEENS5_IJNS4_10UnderscoreESU_SU_EEEEENS4_13SM90_TMA_LOADENS4_14ComposedLayoutINS4_7SwizzleILi3ELi4ELi3EEENS4_18smem_ptr_flag_bitsILi16EEENSQ_INS5_IJNSA_ILi8EEENSA_ILi64EEEEEENS5_IJS14_SB_EEEEEEEvNS4_8identityESX_S18_vS19_EENS_8epilogue10collective18CollectiveEpilogueINS1B_23Sm100TmaWarpSpecializedILi4ELi2ELi32ELb1ELb0EEEJSF_NS5_IJNSQ_ISE_SB_EENSQ_INSA_ILi32EEESB_EEEEESG_SH_SG_SH_NS1B_6fusion15FusionCallbacksIS1F_NS1K_17LinearCombinationISG_fSG_fLNS_15FloatRoundStyleE2EEESF_S1J_JEEENS4_5SM1004TMEM4LOAD26SM100_TMEM_LOAD_32dp32b32xESX_NSY_INSZ_ILi2ELi4ELi3EEES12_NSQ_INS5_IJS13_S1H_EEENS5_IJS1H_SB_EEEEEEENS4_39AutoVectorizingCopyWithAssumedAlignmentILi128EEENS4_14SM90_TMA_STOREES1Y_S20_S20_EEEvvEEEEvNT_6ParamsE:
[----:B------:R-:W1:Y:S01]  /*0000*/  LDC R1, c[0x0][0x37c] ;  /* 0x0000df00ff017b82 */ /* 0x000e620000000800 */
[----:B------:R-:W2:Y:S01]  /*0010*/  S2R R101, SR_TID.X ;  /* 0x0000000000657919 */ /* 0x000ea20000002100 */
[----:B------:R-:W3:Y:S01]  /*0020*/  LDCU.64 UR4, c[0x0][0x890] ;  /* 0x00011200ff0477ac */ /* 0x000ee20008000a00 */
[----:B------:R-:W-:Y:S02]  /*0030*/  PRMT R88, RZ, 0x7610, R88 ;  /* 0x00007610ff587816 */ /* 0x000fe40000000058 */
[----:B------:R-:W-:Y:S01]  /*0040*/  ELECT P5, URZ, PT ;  /* 0x0000000000ff782f */ /* 0x000fe200038a0000 */
[----:B------:R-:W4:Y:S01]  /*0050*/  LDCU.64 UR46, c[0x0][0x358] ;  /* 0x00006b00ff2e77ac */ /* 0x000f220008000a00 */
[----:B---3--:R-:W-:-:S04]  /*0060*/  UISETP.NE.U32.AND UP0, UPT, UR4, URZ, UPT ;  /* 0x000000ff0400728c */ /* 0x008fc8000bf05070 */
[----:B------:R-:W-:Y:S01]  /*0070*/  UISETP.NE.AND.EX UP0, UPT, UR5, URZ, UPT, UP0 ;  /* 0x000000ff0500728c */ /* 0x000fe2000bf05300 */
[----:B--2---:R-:W-:-:S05]  /*0080*/  SHF.R.U32.HI R92, RZ, 0x5, R101 ;  /* 0x00000005ff5c7819 */ /* 0x004fca0000011665 */
[----:B------:R-:W2:Y:S02]  /*0090*/  SHFL.IDX PT, R0, R92, RZ, 0x1f ;  /* 0x00001fff5c007589 */ /* 0x000ea400000e0000 */
[----:B--2---:R-:W-:Y:S01]  /*00a0*/  R2UR UR8, R0 ;  /* 0x00000000000872ca */ /* 0x004fe200000e0000 */
[----:B-1--4-:R-:W-:-:S14]  /*00b0*/  BRA.U UP0, `(.L_x_0) ;  /* 0x00000001002c7547 */ /* 0x012fdc000b800000 */
[----:B------:R-:W1:Y:S02]  /*00c0*/  LDCU.64 UR6, c[0x0][0x888] ;  /* 0x00011100ff0677ac */ /* 0x000e640008000a00 */
[----:B-1----:R-:W-:-:S04]  /*00d0*/  UISETP.NE.U32.AND UP0, UPT, UR6, URZ, UPT ;  /* 0x000000ff0600728c */ /* 0x002fc8000bf05070 */
[----:B------:R-:W-:-:S09]  /*00e0*/  UISETP.NE.AND.EX UP0, UPT, UR7, URZ, UPT, UP0 ;  /* 0x000000ff0700728c */ /* 0x000fd2000bf05300 */
[----:B------:R-:W-:Y:S05]  /*00f0*/  BRA.U !UP0, `(.L_x_1) ;  /* 0x0000000108107547 */ /* 0x000fea000b800000 */
[----:B------:R-:W1:Y:S02]  /*0100*/  LDC.64 R2, c[0x0][0x888] ;  /* 0x00022200ff027b82 */ /* 0x000e640000000a00 */
[----:B-1----:R1:W5:Y:S01]  /*0110*/  LDG.E R49, desc[UR46][R2.64] ;  /* 0x0000002e02317981 */ /* 0x002362000c1e1900 */
[----:B------:R-:W-:Y:S01]  /*0120*/  HFMA2 R88, -RZ, RZ, 0, 5.9604644775390625e-08 ;  /* 0x00000001ff587431 */ /* 0x000fe200000001ff */
[----:B------:R-:W-:Y:S05]  /*0130*/  BRA `(.L_x_0) ;  /* 0x00000000000c7947 */ /* 0x000fea0003800000 */
.L_x_1:
[----:B------:R-:W1:Y:S01]  /*0140*/  LDCU UR6, c[0x0][0x880] ;  /* 0x00011000ff0677ac */ /* 0x000e620008000800 */
[----:B------:R-:W-:Y:S01]  /*0150*/  HFMA2 R88, -RZ, RZ, 0, 5.9604644775390625e-08 ;  /* 0x00000001ff587431 */ /* 0x000fe200000001ff */
[----:B-1----:R-:W-:-:S07]  /*0160*/  MOV R49, UR6 ;  /* 0x0000000600317c02 */ /* 0x002fce0008000f00 */
.L_x_0:
[----:B------:R-:W2:Y:S02]  /*0170*/  LDCU.64 UR6, c[0x0][0x8b0] ;  /* 0x00011600ff0677ac */ /* 0x000ea40008000a00 */
[----:B--2---:R-:W-:-:S04]  /*0180*/  UISETP.NE.U32.AND UP0, UPT, UR6, URZ, UPT ;  /* 0x000000ff0600728c */ /* 0x004fc8000bf05070 */
[----:B------:R-:W-:-:S09]  /*0190*/  UISETP.NE.AND.EX UP0, UPT, UR7, URZ, UPT, UP0 ;  /* 0x000000ff0700728c */ /* 0x000fd2000bf05300 */
[----:B------:R-:W-:Y:S05]  /*01a0*/  BRA.U UP0, `(.L_x_2) ;  /* 0x0000000100247547 */ /* 0x000fea000b800000 */
[----:B------:R-:W2:Y:S02]  /*01b0*/  LDCU.64 UR6, c[0x0][0x8a8] ;  /* 0x00011500ff0677ac */ /* 0x000ea40008000a00 */
[----:B--2---:R-:W-:-:S04]  /*01c0*/  UISETP.NE.U32.AND UP0, UPT, UR6, URZ, UPT ;  /* 0x000000ff0600728c */ /* 0x004fc8000bf05070 */
[----:B------:R-:W-:-:S09]  /*01d0*/  UISETP.NE.AND.EX UP0, UPT, UR7, URZ, UPT, UP0 ;  /* 0x000000ff0700728c */ /* 0x000fd2000bf05300 */
[----:B------:R-:W-:Y:S05]  /*01e0*/  BRA.U !UP0, `(.L_x_3) ;  /* 0x00000001080c7547 */ /* 0x000fea000b800000 */
[----:B-1----:R-:W1:Y:S02]  /*01f0*/  LDC.64 R2, c[0x0][0x8a8] ;  /* 0x00022a00ff027b82 */ /* 0x002e640000000a00 */
[----:B-1----:R2:W5:Y:S01]  /*0200*/  LDG.E R47, desc[UR46][R2.64] ;  /* 0x0000002e022f7981 */ /* 0x002562000c1e1900 */
[----:B------:R-:W-:Y:S05]  /*0210*/  BRA `(.L_x_2) ;  /* 0x0000000000087947 */ /* 0x000fea0003800000 */
.L_x_3:
[----:B------:R-:W2:Y:S02]  /*0220*/  LDCU UR6, c[0x0][0x8a0] ;  /* 0x00011400ff0677ac */ /* 0x000ea40008000800 */
[----:B--2---:R-:W-:Y:S02]  /*0230*/  MOV R47, UR6 ;  /* 0x00000006002f7c02 */ /* 0x004fe40008000f00 */
.L_x_2:
[----:B------:R-:W-:Y:S01]  /*0240*/  IMAD.U32 R0, RZ, RZ, UR8 ;  /* 0x00000008ff007e24 */ /* 0x000fe2000f8e00ff */
[----:B------:R-:W-:Y:S04]  /*0250*/  BSSY.RECONVERGENT B0, `(.L_x_4) ;  /* 0x000000c000007945 */ /* 0x000fe80003800200 */
[C---:B------:R-:W-:Y:S02]  /*0260*/  ISETP.NE.OR P1, PT, R0.reuse, 0x1, !P5 ;  /* 0x000000010000780c */ /* 0x040fe40006f25670 */
[----:B------:R-:W-:-:S11]  /*0270*/  ISETP.NE.OR P0, PT, R0, 0x3, !P5 ;  /* 0x000000030000780c */ /* 0x000fd60006f05670 */
[----:B------:R-:W-:Y:S05]  /*0280*/  @P1 BRA `(.L_x_5) ;  /* 0x0000000000201947 */ /* 0x000fea0003800000 */
[----:B------:R-:W3:Y:S02]  /*0290*/  LDCU.64 UR6, c[0x0][0x348] ;  /* 0x00006900ff0677ac */ /* 0x000ee40008000a00 */
[----:B---3--:R-:W-:Y:S02]  /*02a0*/  UIADD3 UR10, UP1, UPT, UR6, 0x80, URZ ;  /* 0x00000080060a7890 */ /* 0x008fe4000ff3e0ff */
[----:B------:R-:W-:Y:S02]  /*02b0*/  UIADD3 UR6, UP0, UPT, UR6, 0x180, URZ ;  /* 0x0000018006067890 */ /* 0x000fe4000ff1e0ff */
[----:B------:R-:W-:Y:S02]  /*02c0*/  UIADD3.X UR11, UPT, UPT, URZ, UR7, URZ, UP1, !UPT ;  /* 0x00000007ff0b7290 */ /* 0x000fe40008ffe4ff */
[----:B------:R-:W-:-:S07]  /*02d0*/  UIADD3.X UR7, UPT, UPT, URZ, UR7, URZ, UP0, !UPT ;  /* 0x00000007ff077290 */ /* 0x000fce00087fe4ff */
[----:B------:R3:W-:Y:S02]  /*02e0*/  UTMACCTL.PF [UR10] ;  /* 0x000000000a0079b9 */ /* 0x0007e40008040000 */
[----:B------:R3:W-:Y:S02]  /*02f0*/  UTMACCTL.PF [UR6] ;  /* 0x00000000060079b9 */ /* 0x0007e40008040000 */
[----:B---3--:R-:W-:Y:S01]  /*0300*/  NOP ;  /* 0x0000000000007918 */ /* 0x008fe20000000000 */
.L_x_5:
[----:B------:R-:W-:Y:S05]  /*0310*/  BSYNC.RECONVERGENT B0 ;  /* 0x0000000000007941 */ /* 0x000fea0003800200 */
.L_x_4:
[----:B------:R-:W-:Y:S04]  /*0320*/  BSSY.RECONVERGENT B0, `(.L_x_6) ;  /* 0x000000a000007945 */ /* 0x000fe80003800200 */
        /* <DEDUP_REMOVED lines=9> */
.L_x_7:
[----:B------:R-:W-:Y:S05]  /*03c0*/  BSYNC.RECONVERGENT B0 ;  /* 0x0000000000007941 */ /* 0x000fea0003800200 */
.L_x_6:
[----:B------:R-:W3:Y:S01]  /*03d0*/  LDCU.64 UR6, c[0x0][0x888] ;  /* 0x00011100ff0677ac */ /* 0x000ee20008000a00 */
[----:B------:R-:W-:Y:S02]  /*03e0*/  UISETP.EQ.U32.AND UP1, UPT, UR4, URZ, UPT ;  /* 0x000000ff0400728c */ /* 0x000fe4000bf22070 */
[----:B------:R-:W-:Y:S02]  /*03f0*/  UPLOP3.LUT UP2, UPT, UPT, UPT, UPT, 0x80, 0x8 ;  /* 0x000000000008789c */ /* 0x000fe40003f4f070 */
[----:B---3--:R-:W-:-:S04]  /*0400*/  UISETP.NE.U32.AND UP0, UPT, UR6, URZ, UPT ;  /* 0x000000ff0600728c */ /* 0x008fc8000bf05070 */
[----:B------:R-:W-:-:S04]  /*0410*/  UISETP.NE.AND.EX UP0, UPT, UR7, URZ, UPT, UP0 ;  /* 0x000000ff0700728c */ /* 0x000fc8000bf05300 */
[----:B------:R-:W-:-:S04]  /*0420*/  UISETP.EQ.OR.EX UP3, UPT, UR5, URZ, !UP0, UP1 ;  /* 0x000000ff0500728c */ /* 0x000fc8000c762710 */
[----:B------:R-:W-:-:S05]  /*0430*/  UP2UR UR50, UPR, URZ, 0x8 ;  /* 0x00000008ff327883 */ /* 0x000fca0008000000 */
[----:B------:R-:W-:Y:S07]  /*0440*/  BRA.U !UP3, `(.L_x_8) ;  /* 0x000000010b207547 */ /* 0x000fee000b800000 */
[----:B------:R-:W-:Y:S01]  /*0450*/  UISETP.NE.U32.AND UP2, UPT, UR4, URZ, UPT ;  /* 0x000000ff0400728c */ /* 0x000fe2000bf45070 */
[----:B-----5:R-:W-:Y:S01]  /*0460*/  FSETP.NEU.AND P0, PT, R49, RZ, PT ;  /* 0x000000ff3100720b */ /* 0x020fe20003f0d000 */
[----:B------:R-:W-:Y:S02]  /*0470*/  USEL UR4, URZ, 0xffffffff, UP0 ;  /* 0xffffffffff047887 */ /* 0x000fe40008000000 */
[----:B------:R-:W-:-:S10]  /*0480*/  UISETP.NE.AND.EX UP2, UPT, UR5, URZ, UPT, UP2 ;  /* 0x000000ff0500728c */ /* 0x000fd4000bf45320 */
[----:B------:R-:W-:Y:S01]  /*0490*/  VOTEU.ANY UP1, P0 ;  /* 0x0000000000ff7886 */ /* 0x000fe20000020100 */
[----:B------:R-:W-:-:S04]  /*04a0*/  @!UP2 USEL UR4, URZ, 0xffffffff, UP1 ;  /* 0xffffffffff04a887 */ /* 0x000fc80008800000 */
[----:B------:R-:W-:-:S04]  /*04b0*/  ULOP3.LUT UR4, UR4, 0x1, URZ, 0xc0, !UPT ;  /* 0x0000000104047892 */ /* 0x000fc8000f8ec0ff */
[----:B------:R-:W-:-:S11]  /*04c0*/  UISETP.NE.U32.AND UP2, UPT, UR4, 0x1, UPT ;  /* 0x000000010400788c */ /* 0x000fd6000bf45070 */
.L_x_8:
[----:B-12---:R-:W1:Y:S01]  /*04d0*/  SHFL.IDX PT, R2, R92, RZ, 0x1f ;  /* 0x00001fff5c027589 */ /* 0x006e6200000e0000 */
[----:B------:R-:W-:-:S04]  /*04e0*/  UISETP.NE.AND UP1, UPT, UR8, 0x2, UPT ;  /* 0x000000020800788c */ /* 0x000fc8000bf25270 */
[----:B------:R-:W-:Y:S01]  /*04f0*/  USEL UR6, URZ, 0x1, UP1 ;  /* 0x00000001ff067887 */ /* 0x000fe20008800000 */
[----:B-1----:R-:W-:-:S13]  /*0500*/  ISETP.NE.AND P0, PT, R2, RZ, PT ;  /* 0x000000ff0200720c */ /* 0x002fda0003f05270 */
[----:B------:R-:W-:Y:S05]  /*0510*/  @P0 BRA `(.L_x_9) ;  /* 0x0000000000400947 */ /* 0x000fea0003800000 */
[----:B------:R-:W1:Y:S01]  /*0520*/  S2UR UR5, SR_CgaCtaId ;  /* 0x00000000000579c3 */ /* 0x000e620000008800 */
[----:B------:R-:W-:Y:S01]  /*0530*/  UMOV UR7, 0x400 ;  /* 0x0000040000077882 */ /* 0x000fe20000000000 */
[----:B------:R-:W-:Y:S01]  /*0540*/  UMOV UR4, 0x1 ;  /* 0x0000000100047882 */ /* 0x000fe20000000000 */
[----:B------:R-:W-:Y:S01]  /*0550*/  ELECT P0, URZ, PT ;  /* 0x0000000000ff782f */ /* 0x000fe20003800000 */
[----:B------:R-:W-:-:S04]  /*0560*/  UIADD3 UR10, UPT, UPT, -UR4, 0x100000, URZ ;  /* 0x00100000040a7890 */ /* 0x000fc8000fffe1ff */
[----:B------:R-:W-:Y:S02]  /*0570*/  USHF.L.U32 UR11, UR10, 0xb, URZ ;  /* 0x0000000b0a0b7899 */ /* 0x000fe400080006ff */
[----:B------:R-:W-:Y:S02]  /*0580*/  USHF.L.U32 UR10, UR10, 0x1, URZ ;  /* 0x000000010a0a7899 */ /* 0x000fe400080006ff */
[----:B-1----:R-:W-:Y:S01]  /*0590*/  ULEA UR5, UR5, UR7, 0x18 ;  /* 0x0000000705057291 */ /* 0x002fe2000f8ec0ff */
[----:B------:R-:W1:Y:S11]  /*05a0*/  FENCE.VIEW.ASYNC.S ;  /* 0x00000000000073c6 */ /* 0x000e760000000000 */
[----:B-1----:R1:W2:Y:S01]  /*05b0*/  SYNCS.EXCH.64 URZ, [UR5], UR10 ;  /* 0x0000000a05ff75b2 */ /* 0x0022a20008000100 */
[----:B------:R1:W3:Y:S01]  /*05c0*/  SYNCS.EXCH.64 URZ, [UR5+0x18], UR10 ;  /* 0x0000180a05ff75b2 */ /* 0x0002e20008000100 */
[----:B------:R1:W4:Y:S01]  /*05d0*/  SYNCS.EXCH.64 URZ, [UR5+0x8], UR10 ;  /* 0x0000080a05ff75b2 */ /* 0x0003220008000100 */
[----:B------:R1:W1:Y:S01]  /*05e0*/  SYNCS.EXCH.64 URZ, [UR5+0x20], UR10 ;  /* 0x0000200a05ff75b2 */ /* 0x0002620008000100 */
[----:B------:R1:W1:Y:S01]  /*05f0*/  SYNCS.EXCH.64 URZ, [UR5+0x10], UR10 ;  /* 0x0000100a05ff75b2 */ /* 0x0002620008000100 */
[----:B------:R1:W1:Y:S01]  /*0600*/  SYNCS.EXCH.64 URZ, [UR5+0x28], UR10 ;  /* 0x0000280a05ff75b2 */ /* 0x0002620008000100 */
[----:B------:R-:W-:Y:S01]  /*0610*/  NOP ;  /* 0x0000000000007918 */ /* 0x000fe20000000000 */
.L_x_9:
[----:B------:R-:W2:Y:S01]  /*0620*/  SHFL.IDX PT, R2, R92, RZ, 0x1f ;  /* 0x00001fff5c027589 */ /* 0x000ea200000e0000 */
[----:B------:R-:W-:Y:S01]  /*0630*/  NOP ;  /* 0x0000000000007918 */ /* 0x000fe20000000000 */
[----:B--2---:R-:W-:-:S13]  /*0640*/  ISETP.NE.AND P0, PT, R2, 0x1, PT ;  /* 0x000000010200780c */ /* 0x004fda0003f05270 */
[----:B------:R-:W-:Y:S05]  /*0650*/  @P0 BRA `(.L_x_10) ;  /* 0x0000000000580947 */ /* 0x000fea0003800000 */
[----:B------:R-:W2:Y:S01]  /*0660*/  S2UR UR7, SR_CgaCtaId ;  /* 0x00000000000779c3 */ /* 0x000ea20000008800 */
[----:B------:R-:W-:Y:S01]  /*0670*/  UMOV UR9, 0x400 ;  /* 0x0000040000097882 */ /* 0x000fe20000000000 */
[----:B-1----:R-:W-:Y:S01]  /*0680*/  UMOV UR5, 0x20 ;  /* 0x0000002000057882 */ /* 0x002fe20000000000 */
[----:B------:R-:W-:Y:S01]  /*0690*/  UMOV UR4, 0x80 ;  /* 0x0000008000047882 */ /* 0x000fe20000000000 */
[----:B------:R-:W-:-:S04]  /*06a0*/  UIADD3 UR10, UPT, UPT, -UR5, 0x100000, URZ ;  /* 0x00100000050a7890 */ /* 0x000fc8000fffe1ff */
[----:B------:R-:W-:Y:S02]  /*06b0*/  USHF.L.U32 UR11, UR10, 0xb, URZ ;  /* 0x0000000b0a0b7899 */ /* 0x000fe400080006ff */
[----:B------:R-:W-:Y:S02]  /*06c0*/  USHF.L.U32 UR10, UR10, 0x1, URZ ;  /* 0x000000010a0a7899 */ /* 0x000fe400080006ff */
[----:B------:R-:W-:-:S04]  /*06d0*/  UIADD3 UR4, UPT, UPT, -UR4, 0x100000, URZ ;  /* 0x0010000004047890 */ /* 0x000fc8000fffe1ff */
[----:B------:R-:W-:Y:S02]  /*06e0*/  USHF.L.U32 UR5, UR4, 0xb, URZ ;  /* 0x0000000b04057899 */ /* 0x000fe400080006ff */
[----:B------:R-:W-:Y:S01]  /*06f0*/  USHF.L.U32 UR4, UR4, 0x1, URZ ;  /* 0x0000000104047899 */ /* 0x000fe200080006ff */
[----:B------:R-:W-:Y:S01]  /*0700*/  ELECT P0, URZ, PT ;  /* 0x0000000000ff782f */ /* 0x000fe20003800000 */
[----:B--2---:R-:W-:Y:S01]  /*0710*/  ULEA UR7, UR7, UR9, 0x18 ;  /* 0x0000000907077291 */ /* 0x004fe2000f8ec0ff */
[----:B------:R-:W1:Y:S11]  /*0720*/  FENCE.VIEW.ASYNC.S ;  /* 0x00000000000073c6 */ /* 0x000e760000000000 */
[----:B-1----:R2:W1:Y:S01]  /*0730*/  SYNCS.EXCH.64 URZ, [UR7+0x30], UR10 ;  /* 0x0000300a07ff75b2 */ /* 0x0024620008000100 */
[----:B------:R2:W1:Y:S01]  /*0740*/  SYNCS.EXCH.64 URZ, [UR7+0x50], UR4 ;  /* 0x0000500407ff75b2 */ /* 0x0004620008000100 */
[----:B------:R2:W1:Y:S01]  /*0750*/  SYNCS.EXCH.64 URZ, [UR7+0x38], UR10 ;  /* 0x0000380a07ff75b2 */ /* 0x0004620008000100 */
[----:B------:R2:W1:Y:S01]  /*0760*/  SYNCS.EXCH.64 URZ, [UR7+0x58], UR4 ;  /* 0x0000580407ff75b2 */ /* 0x0004620008000100 */
[----:B------:R2:W1:Y:S01]  /*0770*/  SYNCS.EXCH.64 URZ, [UR7+0x40], UR10 ;  /* 0x0000400a07ff75b2 */ /* 0x0004620008000100 */
[----:B------:R2:W1:Y:S01]  /*0780*/  SYNCS.EXCH.64 URZ, [UR7+0x60], UR4 ;  /* 0x0000600407ff75b2 */ /* 0x0004620008000100 */
[----:B------:R2:W1:Y:S01]  /*0790*/  SYNCS.EXCH.64 URZ, [UR7+0x48], UR10 ;  /* 0x0000480a07ff75b2 */ /* 0x0004620008000100 */
[----:B------:R2:W1:Y:S02]  /*07a0*/  SYNCS.EXCH.64 URZ, [UR7+0x68], UR4 ;  /* 0x0000680407ff75b2 */ /* 0x0004640008000100 */
[----:B--2---:R-:W-:Y:S01]  /*07b0*/  NOP ;  /* 0x0000000000007918 */ /* 0x004fe20000000000 */
.L_x_10:
[----:B------:R-:W2:Y:S01]  /*07c0*/  SHFL.IDX PT, R2, R92, RZ, 0x1f ;  /* 0x00001fff5c027589 */ /* 0x000ea200000e0000 */
[----:B------:R-:W-:Y:S01]  /*07d0*/  NOP ;  /* 0x0000000000007918 */ /* 0x000fe20000000000 */
[----:B--2---:R-:W-:-:S13]  /*07e0*/  ISETP.NE.AND P0, PT, R2, 0x3, PT ;  /* 0x000000030200780c */ /* 0x004fda0003f05270 */
[----:B------:R-:W-:Y:S05]  /*07f0*/  @P0 BRA `(.L_x_11) ;  /* 0x0000000000300947 */ /* 0x000fea0003800000 */
[----:B-1----:R-:W1:Y:S01]  /*0800*/  S2UR UR5, SR_CgaCtaId ;  /* 0x00000000000579c3 */ /* 0x002e620000008800 */
        /* <DEDUP_REMOVED lines=8> */
[----:B-1----:R2:W1:Y:S01]  /*0890*/  SYNCS.EXCH.64 URZ, [UR5+0x70], UR10 ;  /* 0x0000700a05ff75b2 */ /* 0x0024620008000100 */
[----:B------:R2:W1:Y:S02]  /*08a0*/  SYNCS.EXCH.64 URZ, [UR5+0x78], UR10 ;  /* 0x0000780a05ff75b2 */ /* 0x0004640008000100 */
[----:B--2---:R-:W-:Y:S01]  /*08b0*/  NOP ;  /* 0x0000000000007918 */ /* 0x004fe20000000000 */
.L_x_11:
[----:B------:R-:W2:Y:S01]  /*08c0*/  SHFL.IDX PT, R2, R92, RZ, 0x1f ;  /* 0x00001fff5c027589 */ /* 0x000ea200000e0000 */
[----:B------:R-:W-:Y:S01]  /*08d0*/  NOP ;  /* 0x0000000000007918 */ /* 0x000fe20000000000 */
[----:B--2---:R-:W-:-:S13]  /*08e0*/  ISETP.NE.AND P0, PT, R2, 0x4, PT ;  /* 0x000000040200780c */ /* 0x004fda0003f05270 */
[----:B------:R-:W-:Y:S05]  /*08f0*/  @P0 BRA `(.L_x_12) ;  /* 0x00000000004c0947 */ /* 0x000fea0003800000 */
[----:B-1----:R-:W1:Y:S01]  /*0900*/  S2UR UR5, SR_CgaCtaId ;  /* 0x00000000000579c3 */ /* 0x002e620000008800 */
[----:B------:R-:W-:Y:S01]  /*0910*/  UMOV UR9, 0x100 ;  /* 0x0000010000097882 */ /* 0x000fe20000000000 */
[----:B------:R-:W-:Y:S01]  /*0920*/  UMOV UR7, 0x400 ;  /* 0x0000040000077882 */ /* 0x000fe20000000000 */
[----:B------:R-:W-:Y:S01]  /*0930*/  USEL UR9, UR9, 0xe0, UP2 ;  /* 0x000000e009097887 */ /* 0x000fe20009000000 */
[----:B------:R-:W-:Y:S01]  /*0940*/  UMOV UR4, 0x1 ;  /* 0x0000000100047882 */ /* 0x000fe20000000000 */
[----:B------:R-:W-:Y:S01]  /*0950*/  ELECT P0, URZ, PT ;  /* 0x0000000000ff782f */ /* 0x000fe20003800000 */
[----:B------:R-:W-:-:S04]  /*0960*/  UIADD3 UR10, UPT, UPT, -UR4, 0x100000, URZ ;  /* 0x00100000040a7890 */ /* 0x000fc8000fffe1ff */
[----:B------:R-:W-:Y:S02]  /*0970*/  USHF.L.U32 UR11, UR10, 0xb, URZ ;  /* 0x0000000b0a0b7899 */ /* 0x000fe400080006ff */
[----:B------:R-:W-:Y:S02]  /*0980*/  USHF.L.U32 UR10, UR10, 0x1, URZ ;  /* 0x000000010a0a7899 */ /* 0x000fe400080006ff */
[----:B------:R-:W-:-:S04]  /*0990*/  UIADD3 UR12, UPT, UPT, -UR9, 0x100000, URZ ;  /* 0x00100000090c7890 */ /* 0x000fc8000fffe1ff */
[----:B------:R-:W-:Y:S02]  /*09a0*/  USHF.L.U32 UR13, UR12, 0xb, URZ ;  /* 0x0000000b0c0d7899 */ /* 0x000fe400080006ff */
[----:B------:R-:W-:Y:S02]  /*09b0*/  USHF.L.U32 UR12, UR12, 0x1, URZ ;  /* 0x000000010c0c7899 */ /* 0x000fe400080006ff */
[----:B-1----:R-:W-:Y:S01]  /*09c0*/  ULEA UR5, UR5, UR7, 0x18 ;  /* 0x0000000705057291 */ /* 0x002fe2000f8ec0ff */
[----:B------:R-:W1:Y:S11]  /*09d0*/  FENCE.VIEW.ASYNC.S ;  /* 0x00000000000073c6 */ /* 0x000e760000000000 */
[----:B-1----:R2:W1:Y:S01]  /*09e0*/  SYNCS.EXCH.64 URZ, [UR5+0x80], UR10 ;  /* 0x0000800a05ff75b2 */ /* 0x0024620008000100 */
[----:B------:R2:W1:Y:S01]  /*09f0*/  SYNCS.EXCH.64 URZ, [UR5+0x90], UR12 ;  /* 0x0000900c05ff75b2 */ /* 0x0004620008000100 */
[----:B------:R2:W1:Y:S01]  /*0a00*/  SYNCS.EXCH.64 URZ, [UR5+0x88], UR10 ;  /* 0x0000880a05ff75b2 */ /* 0x0004620008000100 */
[----:B------:R2:W1:Y:S02]  /*0a10*/  SYNCS.EXCH.64 URZ, [UR5+0x98], UR12 ;  /* 0x0000980c05ff75b2 */ /* 0x0004640008000100 */
[----:B--2---:R-:W-:Y:S01]  /*0a20*/  NOP ;  /* 0x0000000000007918 */ /* 0x004fe20000000000 */
.L_x_12:
        /* <DEDUP_REMOVED lines=26> */
.L_x_13:
        /* <DEDUP_REMOVED lines=18> */
.L_x_14:
[----:B-1----:R-:W1:Y:S01]  /*0cf0*/  S2UR UR5, SR_CTAID.X ;  /* 0x00000000000579c3 */ /* 0x002e620000002500 */
[----:B------:R-:W-:-:S05]  /*0d00*/  CS2R.32 R87, SR_CgaSize ;  /* 0x0000000000577805 */ /* 0x000fca0000008a00 */
[----:B------:R-:W-:-:S05]  /*0d10*/  IMAD R87, R87, -0xa0, RZ ;  /* 0xffffff6057577824 */ /* 0x000fca00078e02ff */
[----:B------:R-:W-:-:S14]  /*0d20*/  R2UR UR9, R87 ;  /* 0x00000000570972ca */ /* 0x000fdc00000e0000 */
[----:B------:R-:W2:Y:S01]  /*0d30*/  LDCU UR9, c[0x0][UR9+0x2b0] ;  /* 0x00005600090977ac */ /* 0x000ea20008000800 */
[----:B------:R-:W-:Y:S01]  /*0d40*/  NOP ;  /* 0x0000000000007918 */ /* 0x000fe20000000000 */
[----:B------:R-:W-:-:S05]  /*0d50*/  CS2R.32 R87, SR_CgaSize ;  /* 0x0000000000577805 */ /* 0x000fca0000008a00 */
[----:B------:R-:W-:-:S05]  /*0d60*/  IMAD R87, R87, -0xa0, RZ ;  /* 0xffffff6057577824 */ /* 0x000fca00078e02ff */
[----:B------:R-:W-:-:S14]  /*0d70*/  R2UR UR7, R87 ;  /* 0x00000000570772ca */ /* 0x000fdc00000e0000 */
[----:B------:R-:W3:Y:S01]  /*0d80*/  LDCU UR7, c[0x0][UR7+0x2b4] ;  /* 0x00005680070777ac */ /* 0x000ee20008000800 */
[----:B------:R-:W4:Y:S08]  /*0d90*/  S2UR UR4, SR_CTAID.Y ;  /* 0x00000000000479c3 */ /* 0x000f300000002600 */
[----:B------:R-:W3:Y:S01]  /*0da0*/  LDC R10, c[0x0][0xb24] ;  /* 0x0002c900ff0a7b82 */ /* 0x000ee20000000800 */
[----:B-1----:R-:W-:-:S02]  /*0db0*/  I2FP.F32.U32 R87, UR5 ;  /* 0x0000000500577c45 */ /* 0x002fc40008201000 */
[----:B------:R-:W-:-:S05]  /*0dc0*/  CS2R.32 R3, SR_CgaSize ;  /* 0x0000000000037805 */ /* 0x000fca0000008a00 */
[----:B------:R-:W-:-:S06]  /*0dd0*/  IMAD R3, R3, -0xa0, RZ ;  /* 0xffffff6003037824 */ /* 0x000fcc00078e02ff */
[----:B------:R-:W1:Y:S01]  /*0de0*/  LDC R3, c[0x0][R3+0x2a0] ;  /* 0x0000a80003037b82 */ /* 0x000e620000000800 */
[----:B------:R-:W-:Y:S01]  /*0df0*/  MOV R15, UR5 ;  /* 0x00000005000f7c02 */ /* 0x000fe20008000f00 */
[----:B--2---:R-:W-:Y:S01]  /*0e00*/  FMUL R87, R87, UR9 ;  /* 0x0000000957577c20 */ /* 0x004fe20008400000 */
[----:B----4-:R-:W-:Y:S02]  /*0e10*/  I2FP.F32.U32 R86, UR4 ;  /* 0x0000000400567c45 */ /* 0x010fe40008201000 */
[----:B------:R-:W-:-:S05]  /*0e20*/  CS2R.32 R2, SR_CgaSize ;  /* 0x0000000000027805 */ /* 0x000fca0000008a00 */
[----:B------:R-:W-:-:S06]  /*0e30*/  IMAD R2, R2, -0xa0, RZ ;  /* 0xffffff6002027824 */ /* 0x000fcc00078e02ff */
[----:B------:R-:W2:Y:S01]  /*0e40*/  LDC R2, c[0x0][R2+0x2a4] ;  /* 0x0000a90002027b82 */ /* 0x000ea20000000800 */
[----:B------:R-:W-:Y:S01]  /*0e50*/  MOV R14, UR4 ;  /* 0x00000004000e7c02 */ /* 0x000fe20008000f00 */
[----:B------:R-:W4:Y:S01]  /*0e60*/  F2I.U32.TRUNC.NTZ R87, R87 ;  /* 0x0000005700577305 */ /* 0x000f22000020f000 */
[----:B---3--:R-:W-:-:S05]  /*0e70*/  FMUL R86, R86, UR7 ;  /* 0x0000000756567c20 */ /* 0x008fca0008400000 */
[----:B------:R-:W-:Y:S01]  /*0e80*/  BAR.SYNC.DEFER_BLOCKING 0x0 ;  /* 0x0000000000007b1d */ /* 0x000fe20000010000 */
[----:B------:R-:W-:-:S05]  /*0e90*/  ISETP.GE.AND P0, PT, R10, 0x1, PT ;  /* 0x000000010a00780c */ /* 0x000fca0003f06270 */
[----:B------:R-:W3:Y:S02]  /*0ea0*/  F2I.U32.TRUNC.NTZ R86, R86 ;  /* 0x0000005600567305 */ /* 0x000ee4000020f000 */
[----:B------:R-:W2:Y:S01]  /*0eb0*/  S2UR UR36, SR_CTAID.Z ;  /* 0x00000000002479c3 */ /* 0x000ea20000002700 */
[----:B----4-:R-:W-:-:S05]  /*0ec0*/  IADD3 R87, PT, PT, -R87, RZ, RZ ;  /* 0x000000ff57577210 */ /* 0x010fca0007ffe1ff */
[----:B-1----:R-:W-:Y:S01]  /*0ed0*/  IMAD R87, R3, R87, UR5 ;  /* 0x0000000503577e24 */ /* 0x002fe2000f8e0257 */
[----:B---3--:R-:W-:-:S05]  /*0ee0*/  IADD3 R86, PT, PT, -R86, RZ, RZ ;  /* 0x000000ff56567210 */ /* 0x008fca0007ffe1ff */
[----:B--2---:R-:W-:Y:S01]  /*0ef0*/  IMAD R86, R2, R86, UR4 ;  /* 0x0000000402567e24 */ /* 0x004fe2000f8e0256 */
[----:B------:R-:W-:Y:S06]  /*0f00*/  @!P0 BRA `(.L_x_15) ;  /* 0x0000000000b88947 */ /* 0x000fec0003800000 */
[----:B------:R-:W1:Y:S01]  /*0f10*/  LDC.64 R4, c[0x0][0xb18] ;  /* 0x0002c600ff047b82 */ /* 0x000e620000000a00 */
[----:B------:R-:W-:-:S07]  /*0f20*/  ISETP.NE.AND P0, PT, R10, 0x1, PT ;  /* 0x000000010a00780c */ /* 0x000fce0003f05270 */
[----:B------:R-:W2:Y:S08]  /*0f30*/  LDC R9, c[0x0][0xb0c] ;  /* 0x0002c300ff097b82 */ /* 0x000eb00000000800 */
[----:B------:R-:W3:Y:S08]  /*0f40*/  LDC R12, c[0x0][0x370] ;  /* 0x0000dc00ff0c7b82 */ /* 0x000ef00000000800 */
[----:B------:R-:W4:Y:S01]  /*0f50*/  LDC R11, c[0x0][0x374] ;  /* 0x0000dd00ff0b7b82 */ /* 0x000f220000000800 */
[----:B-1----:R-:W-:-:S07]  /*0f60*/  ISETP.NE.AND P1, PT, R4, 0x1, PT ;  /* 0x000000010400780c */ /* 0x002fce0003f25270 */
[----:B------:R-:W3:Y:S01]  /*0f70*/  LDC.64 R6, c[0x0][0xb10] ;  /* 0x0002c400ff067b82 */ /* 0x000ee20000000a00 */
[----:B--2---:R-:W-:-:S07]  /*0f80*/  ISETP.NE.AND P2, PT, R9, 0x1, PT ;  /* 0x000000010900780c */ /* 0x004fce0003f45270 */
[----:B------:R-:W1:Y:S08]  /*0f90*/  LDC R8, c[0x0][0xb20] ;  /* 0x0002c800ff087b82 */ /* 0x000e700000000800 */
[----:B------:R-:W2:Y:S01]  /*0fa0*/  LDC.64 R2, c[0x0][0xb28] ;  /* 0x0002ca00ff027b82 */ /* 0x000ea20000000a00 */
[----:B----4-:R-:W-:-:S04]  /*0fb0*/  IMAD.HI.U32 R13, R11, R5, RZ ;  /* 0x000000050b0d7227 */ /* 0x010fc800078e00ff */
[----:B------:R-:W-:-:S04]  /*0fc0*/  IMAD.HI.U32 R5, R14, R5, RZ ;  /* 0x000000050e057227 */ /* 0x000fc800078e00ff */
[----:B---3--:R-:W-:-:S05]  /*0fd0*/  IMAD.HI.U32 R16, R12, R6, RZ ;  /* 0x000000060c107227 */ /* 0x008fca00078e00ff */
[-C--:B------:R-:W-:Y:S01]  /*0fe0*/  @P2 SHF.R.U32.HI R12, RZ, R7.reuse, R16 ;  /* 0x00000007ff0c2219 */ /* 0x080fe20000011610 */
[----:B------:R-:W-:Y:S01]  /*0ff0*/  IMAD.HI.U32 R16, R15, R6, RZ ;  /* 0x000000060f107227 */ /* 0x000fe200078e00ff */
[-C--:B-1----:R-:W-:Y:S02]  /*1000*/  @P1 SHF.R.U32.HI R11, RZ, R8.reuse, R13 ;  /* 0x00000008ff0b1219 */ /* 0x082fe4000001160d */
[----:B------:R-:W-:Y:S02]  /*1010*/  SHF.R.U32.HI R5, RZ, R8, R5 ;  /* 0x00000008ff057219 */ /* 0x000fe40000011605 */
[----:B------:R-:W-:Y:S02]  /*1020*/  SHF.R.U32.HI R16, RZ, R7, R16 ;  /* 0x00000007ff107219 */ /* 0x000fe40000011610 */
[----:B------:R-:W-:Y:S01]  /*1030*/  SEL R5, R14, R5, !P1 ;  /* 0x000000050e057207 */ /* 0x000fe20004800000 */
[----:B--2---:R-:W-:Y:S01]  /*1040*/  IMAD.HI.U32 R13, R11, R2, RZ ;  /* 0x000000020b0d7227 */ /* 0x004fe200078e00ff */
[----:B------:R-:W-:-:S03]  /*1050*/  SEL R16, R15, R16, !P2 ;  /* 0x000000100f107207 */ /* 0x000fc60005000000 */
[----:B------:R-:W-:Y:S01]  /*1060*/  IMAD.HI.U32 R6, R12, R2, RZ ;  /* 0x000000020c067227 */ /* 0x000fe200078e00ff */
[----:B------:R-:W-:-:S04]  /*1070*/  @P0 SHF.R.U32.HI R11, RZ, R3, R13 ;  /* 0x00000003ff0b0219 */ /* 0x000fc8000001160d */
[----:B------:R-:W-:Y:S01]  /*1080*/  @P0 SHF.R.U32.HI R12, RZ, R3, R6 ;  /* 0x00000003ff0c0219 */ /* 0x000fe20000011606 */
[----:B------:R-:W-:-:S04]  /*1090*/  IMAD R11, R11, R10, RZ ;  /* 0x0000000a0b0b7224 */ /* 0x000fc800078e02ff */
[----:B------:R-:W-:Y:S01]  /*10a0*/  IMAD R6, R12, R10, RZ ;  /* 0x0000000a0c067224 */ /* 0x000fe200078e02ff */
[----:B------:R-:W-:-:S04]  /*10b0*/  ISETP.GE.AND P1, PT, R5, R11, PT ;  /* 0x0000000b0500720c */ /* 0x000fc80003f26270 */
[----:B------:R-:W-:Y:S01]  /*10c0*/  ISETP.GE.OR P1, PT, R16, R6, P1 ;  /* 0x000000061000720c */ /* 0x000fe20000f26670 */
[----:B------:R-:W-:-:S05]  /*10d0*/  IMAD.HI.U32 R6, R5, R2, RZ ;  /* 0x0000000205067227 */ /* 0x000fca00078e00ff */
[----:B------:R-:W-:-:S04]  /*10e0*/  SHF.R.U32.HI R6, RZ, R3, R6 ;  /* 0x00000003ff067219 */ /* 0x000fc80000011606 */
[----:B------:R-:W-:-:S03]  /*10f0*/  SEL R6, R5, R6, !P0 ;  /* 0x0000000605067207 */ /* 0x000fc60004000000 */
[----:B------:R-:W-:Y:S01]  /*1100*/  @!P1 IMAD.HI.U32 R7, R16, R2, RZ ;  /* 0x0000000210079227 */ /* 0x000fe200078e00ff */
[----:B------:R-:W-:-:S04]  /*1110*/  IADD3 R2, PT, PT, -R6, RZ, RZ ;  /* 0x000000ff06027210 */ /* 0x000fc80007ffe1ff */
[----:B------:R-:W-:Y:S01]  /*1120*/  @!P1 SHF.R.U32.HI R3, RZ, R3, R7 ;  /* 0x00000003ff039219 */ /* 0x000fe20000011607 */
[----:B------:R-:W-:Y:S01]  /*1130*/  IMAD R2, R10, R2, R5 ;  /* 0x000000020a027224 */ /* 0x000fe200078e0205 */
[----:B------:R-:W-:Y:S02]  /*1140*/  IADD3 R7, PT, PT, -R5, RZ, RZ ;  /* 0x000000ff05077210 */ /* 0x000fe40007ffe1ff */
[----:B------:R-:W-:-:S03]  /*1150*/  @!P1 SEL R3, R16, R3, !P0 ;  /* 0x0000000310039207 */ /* 0x000fc60004000000 */
[----:B------:R-:W-:Y:S02]  /*1160*/  IMAD R7, R4, R7, R14 ;  /* 0x0000000704077224 */ /* 0x000fe400078e020e */
[--C-:B------:R-:W-:Y:S02]  /*1170*/  @!P1 IMAD.IADD R6, R6, 0x1, -R3.reuse ;  /* 0x0000000106069824 */ /* 0x100fe400078e0a03 */
[----:B------:R-:W-:Y:S01]  /*1180*/  @!P1 IMAD R3, R2, R12, R3 ;  /* 0x0000000c02039224 */ /* 0x000fe200078e0203 */
[----:B------:R-:W-:Y:S01]  /*1190*/  IADD3 R2, PT, PT, -R16, RZ, RZ ;  /* 0x000000ff10027210 */ /* 0x000fe20007ffe1ff */
[----:B------:R-:W-:Y:S02]  /*11a0*/  @!P1 IMAD R5, R6, R10, R16 ;  /* 0x0000000a06059224 */ /* 0x000fe400078e0210 */
[----:B------:R-:W-:Y:S02]  /*11b0*/  @!P1 IMAD.MOV.U32 R16, RZ, RZ, R3 ;  /* 0x000000ffff109224 */ /* 0x000fe400078e0003 */
[----:B------:R-:W-:-:S02]  /*11c0*/  IMAD R2, R9, R2, R15 ;  /* 0x0000000209027224 */ /* 0x000fc400078e020f */
[----:B------:R-:W-:Y:S02]  /*11d0*/  IMAD R14, R5, R4, R7 ;  /* 0x00000004050e7224 */ /* 0x000fe400078e0207 */
[----:B------:R-:W-:Y:S02]  /*11e0*/  IMAD R15, R16, R9, R2 ;  /* 0x00000009100f7224 */ /* 0x000fe400078e0202 */
.L_x_15:
[----:B------:R-:W1:Y:S01]  /*11f0*/  LDCU UR4, c[0x0][0xb30] ;  /* 0x00016600ff0477ac */ /* 0x000e620008000800 */
[----:B------:R-:W2:Y:S08]  /*1200*/  S2UR UR37, SR_CgaCtaId ;  /* 0x00000000002579c3 */ /* 0x000eb00000008800 */
[----:B------:R-:W3:Y:S01]  /*1210*/  LDC R40, c[0x0][0xb24] ;  /* 0x0002c900ff287b82 */ /* 0x000ee20000000800 */
[----:B-1----:R-:W-:-:S09]  /*1220*/  UISETP.NE.AND UP1, UPT, UR4, 0x1, UPT ;  /* 0x000000010400788c */ /* 0x002fd2000bf25270 */
[----:B--2---:R-:W-:Y:S05]  /*1230*/  BRA.U UP1, `(.L_x_16) ;  /* 0x0000000101407547 */ /* 0x004fea000b800000 */
[----:B------:R-:W1:Y:S08]  /*1240*/  LDC.64 R4, c[0x0][0xb10] ;  /* 0x0002c400ff047b82 */ /* 0x000e700000000a00 */
[----:B------:R-:W2:Y:S08]  /*1250*/  LDC.64 R2, c[0x0][0xb18] ;  /* 0x0002c600ff027b82 */ /* 0x000eb00000000a00 */
[----:B------:R-:W4:Y:S08]  /*1260*/  LDC R6, c[0x0][0xb20] ;  /* 0x0002c800ff067b82 */ /* 0x000f300000000800 */
[----:B------:R-:W3:Y:S01]  /*1270*/  LDC R7, c[0x0][0xb0c] ;  /* 0x0002c300ff077b82 */ /* 0x000ee20000000800 */
[----:B-1----:R-:W-:-:S05]  /*1280*/  IMAD.HI.U32 R4, R15, R4, RZ ;  /* 0x000000040f047227 */ /* 0x002fca00078e00ff */
[----:B------:R-:W-:Y:S01]  /*1290*/  SHF.R.U32.HI R4, RZ, R5, R4 ;  /* 0x00000005ff047219 */ /* 0x000fe20000011604 */
[----:B--2---:R-:W-:Y:S01]  /*12a0*/  IMAD.HI.U32 R3, R14, R3, RZ ;  /* 0x000000030e037227 */ /* 0x004fe200078e00ff */
[----:B------:R-:W-:-:S04]  /*12b0*/  ISETP.NE.AND P0, PT, R2, 0x1, PT ;  /* 0x000000010200780c */ /* 0x000fc80003f05270 */
[----:B----4-:R-:W-:-:S04]  /*12c0*/  SHF.R.U32.HI R3, RZ, R6, R3 ;  /* 0x00000006ff037219 */ /* 0x010fc80000011603 */
[----:B------:R-:W-:Y:S02]  /*12d0*/  SEL R3, R14, R3, !P0 ;  /* 0x000000030e037207 */ /* 0x000fe40004000000 */
[----:B---3--:R-:W-:-:S04]  /*12e0*/  ISETP.NE.AND P1, PT, R7, 0x1, PT ;  /* 0x000000010700780c */ /* 0x008fc80003f25270 */
[----:B------:R-:W-:-:S05]  /*12f0*/  SEL R4, R15, R4, !P1 ;  /* 0x000000040f047207 */ /* 0x000fca0004800000 */
[----:B------:R-:W-:Y:S02]  /*1300*/  IMAD.IADD R5, R3, 0x1, -R4 ;  /* 0x0000000103057824 */ /* 0x000fe400078e0a04 */
[----:B------:R-:W-:Y:S02]  /*1310*/  IMAD.IADD R3, R4, 0x1, -R3 ;  /* 0x0000000104037824 */ /* 0x000fe400078e0a03 */
[----:B------:R-:W-:Y:S02]  /*1320*/  IMAD R15, R5, R7, R15 ;  /* 0x00000007050f7224 */ /* 0x000fe400078e020f */
[----:B------:R-:W-:-:S07]  /*1330*/  IMAD R14, R3, R2, R14 ;  /* 0x00000002030e7224 */ /* 0x000fce00078e020e */
.L_x_16:
[----:B------:R-:W-:Y:S01]  /*1340*/  BAR.SYNC.DEFER_BLOCKING 0x0 ;  /* 0x0000000000007b1d */ /* 0x000fe20000010000 */
[----:B------:R-:W-:Y:S01]  /*1350*/  UISETP.NE.AND UP1, UPT, UR8, 0x2, UPT ;  /* 0x000000020800788c */ /* 0x000fe2000bf25270 */
[----:B------:R-:W-:Y:S02]  /*1360*/  ISETP.NE.OR P5, PT, R0, 0x2, !P5 ;  /* 0x000000020000780c */ /* 0x000fe40006fa5670 */
[----:B------:R-:W-:-:S06]  /*1370*/  LOP3.LUT R2, R101, 0x1f, RZ, 0xc0, !PT ;  /* 0x0000001f65027812 */ /* 0x000fcc00078ec0ff */
[----:B------:R-:W-:Y:S05]  /*1380*/  BRA.U UP1, `(.L_x_17) ;  /* 0x0000001101887547 */ /* 0x000fea000b800000 */
[----:B------:R-:W1:Y:S01]  /*1390*/  LDCU UR13, c[0x0][0x38c] ;  /* 0x00007180ff0d77ac */ /* 0x000e620008000800 */
[----:B------:R-:W2:Y:S01]  /*13a0*/  LDC R8, c[0x0][0x370] ;  /* 0x0000dc00ff087b82 */ /* 0x000ea20000000800 */
[----:B------:R-:W-:Y:S01]  /*13b0*/  PLOP3.LUT P1, PT, PT, PT, UP2, 0x80, 0x8 ;  /* 0x000000000008781c */ /* 0x000fe20003f2f028 */
[----:B------:R-:W-:Y:S01]  /*13c0*/  IMAD.MOV.U32 R17, RZ, RZ, 0x1 ;  /* 0x00000001ff117424 */ /* 0x000fe200078e00ff */
[----:B------:R-:W-:Y:S01]  /*13d0*/  ISETP.EQ.OR P4, PT, R2, RZ, P5 ;  /* 0x000000ff0200720c */ /* 0x000fe20002f82670 */
[----:B------:R-:W-:Y:S01]  /*13e0*/  IMAD.MOV.U32 R16, RZ, RZ, RZ ;  /* 0x000000ffff107224 */ /* 0x000fe200078e00ff */
[----:B------:R-:W-:Y:S02]  /*13f0*/  PLOP3.LUT P1, PT, P1, PT, PT, 0x8, 0x80 ;  /* 0x000000000080781c */ /* 0x000fe40000f2e170 */
[----:B------:R-:W-:Y:S01]  /*1400*/  CS2R R12, SRZ ;  /* 0x00000000000c7805 */ /* 0x000fe2000001ff00 */
[----:B------:R-:W-:Y:S01]  /*1410*/  IMAD.MOV.U32 R11, RZ, RZ, 0x1 ;  /* 0x00000001ff0b7424 */ /* 0x000fe200078e00ff */
[----:B------:R-:W4:Y:S01]  /*1420*/  LDC R0, c[0x0][0x374] ;  /* 0x0000dd00ff007b82 */ /* 0x000f220000000800 */
[----:B------:R-:W2:Y:S01]  /*1430*/  LDCU.64 UR22, c[0x0][0x348] ;  /* 0x00006900ff1677ac */ /* 0x000ea20008000a00 */
[----:B------:R-:W-:Y:S01]  /*1440*/  UMOV UR6, URZ ;  /* 0x000000ff00067c82 */ /* 0x000fe20008000000 */
[----:B-1----:R-:W-:-:S04]  /*1450*/  UIADD3 UR5, UPT, UPT, UR13, 0x7f, URZ ;  /* 0x0000007f0d057890 */ /* 0x002fc8000fffe0ff */
[----:B------:R-:W-:-:S04]  /*1460*/  USHF.R.S32.HI UR4, URZ, 0x1f, UR5 ;  /* 0x0000001fff047899 */ /* 0x000fc80008011405 */
[----:B------:R-:W-:-:S04]  /*1470*/  ULEA.HI UR4, UR4, UR5, URZ, 0x7 ;  /* 0x0000000504047291 */ /* 0x000fc8000f8f38ff */
[----:B------:R-:W-:Y:S02]  /*1480*/  USHF.R.S32.HI UR15, URZ, 0x7, UR4 ;  /* 0x00000007ff0f7899 */ /* 0x000fe40008011404 */
[----:B------:R-:W-:Y:S02]  /*1490*/  UIADD3 UR4, UPT, UPT, UR13, -0x1, URZ ;  /* 0xffffffff0d047890 */ /* 0x000fe4000fffe0ff */
[----:B------:R-:W-:Y:S02]  /*14a0*/  UISETP.LT.U32.AND UP0, UPT, UR15, 0x3, UPT ;  /* 0x000000030f00788c */ /* 0x000fe4000bf01070 */
[----:B------:R-:W-:Y:S02]  /*14b0*/  UISETP.GE.U32.AND UP1, UPT, UR4, -0xff, UPT ;  /* 0xffffff010400788c */ /* 0x000fe4000bf26070 */
[----:B------:R-:W-:Y:S02]  /*14c0*/  USEL UR14, UR15, 0x3, UP0 ;  /* 0x000000030f0e7887 */ /* 0x000fe40008000000 */
[----:B------:R-:W-:-:S02]  /*14d0*/  UIADD3 UR13, UPT, UPT, UR13, 0xfe, URZ ;  /* 0x000000fe0d0d7890 */ /* 0x000fc4000fffe0ff */
[----:B------:R-:W-:Y:S02]  /*14e0*/  UIADD3 UR5, UPT, UPT, UR14, -0x1, URZ ;  /* 0xffffffff0e057890 */ /* 0x000fe4000fffe0ff */
[----:B------:R-:W-:-:S03]  /*14f0*/  UIADD3 UR7, UPT, UPT, UR15, -UR14, URZ ;  /* 0x8000000e0f077290 */ /* 0x000fc6000fffe0ff */
[----:B------:R-:W-:-:S04]  /*1500*/  @UP1 UIADD3 UR5, UPT, UPT, UR14, URZ, URZ ;  /* 0x000000ff0e051290 */ /* 0x000fc8000fffe0ff */
[----:B--2---:R-:W-:-:S12]  /*1510*/  UIADD3 UR5, UPT, UPT, UR5, 0x1, URZ ;  /* 0x0000000105057890 */ /* 0x004fd8000fffe0ff */
.L_x_35:
[----:B------:R-:W-:Y:S01]  /*1520*/  UISETP.NE.AND UP0, UPT, UR37, URZ, UPT ;  /* 0x000000ff2500728c */ /* 0x000fe2000bf05270 */
[----:B------:R-:W1:Y:S08]  /*1530*/  S2UR UR37, SR_CgaCtaId ;  /* 0x00000000002579c3 */ /* 0x000e700000008800 */
[----:B------:R-:W-:Y:S05]  /*1540*/  BRA.U UP0, `(.L_x_18) ;  /* 0x0000000100347547 */ /* 0x000fea000b800000 */
[----:B------:R-:W2:Y:S01]  /*1550*/  S2R R2, SR_CgaCtaId ;  /* 0x0000000000027919 */ /* 0x000ea20000008800 */
[----:B------:R-:W-:-:S04]  /*1560*/  MOV R3, 0x400 ;  /* 0x0000040000037802 */ /* 0x000fc80000000f00 */
[----:B--2---:R-:W-:Y:S02]  /*1570*/  LEA R2, R2, R3, 0x18 ;  /* 0x0000000302027211 */ /* 0x004fe400078ec0ff */
[----:B------:R-:W-:-:S03]  /*1580*/  SHF.L.U32 R3, R11, 0x1f, RZ ;  /* 0x0000001f0b037819 */ /* 0x000fc600000006ff */
[----:B------:R-:W-:-:S04]  /*1590*/  IMAD R2, R12, 0x8, R2 ;  /* 0x000000080c027824 */ /* 0x000fc800078e0202 */
[----:B------:R-:W2:Y:S02]  /*15a0*/  SYNCS.PHASECHK.TRANS64.TRYWAIT P0, [R2+URZ+0xf0], R3 ;  /* 0x0000f003020075a7 */ /* 0x000ea400080011ff */
[----:B--2---:R-:W-:Y:S05]  /*15b0*/  @!P0 BRA `(.L_x_19) ;  /* 0x0000007800508947 */ /* 0x004fea0003800000 */
.L_x_130:
[----:B------:R-:W-:Y:S01]  /*15c0*/  VIADD R12, R12, 0x1 ;  /* 0x000000010c0c7836 */ /* 0x000fe20000000000 */
[----:B------:R2:W-:Y:S04]  /*15d0*/  SYNCS.ARRIVE.TRANS64.A1T0 RZ, [R2+URZ+0xe0], RZ ;  /* 0x0000e0ff02ff79a7 */ /* 0x0005e800081000ff */
[----:B------:R-:W-:-:S04]  /*15e0*/  ISETP.NE.AND P0, PT, R12, 0x2, PT ;  /* 0x000000020c00780c */ /* 0x000fc80003f05270 */
[----:B------:R-:W-:Y:S02]  /*15f0*/  SEL R12, R12, RZ, P0 ;  /* 0x000000ff0c0c7207 */ /* 0x000fe40000000000 */
[----:B--2---:R-:W-:-:S04]  /*1600*/  SEL R2, RZ, 0x1, P0 ;  /* 0x00000001ff027807 */ /* 0x004fc80000000000 */
[----:B------:R-:W-:-:S07]  /*1610*/  LOP3.LUT R11, R11, R2, RZ, 0x3c, !PT ;  /* 0x000000020b0b7212 */ /* 0x000fce00078e3cff */
.L_x_18:
[----:B------:R-:W-:Y:S01]  /*1620*/  UMOV UR4, 0x400 ;  /* 0x0000040000047882 */ /* 0x000fe20000000000 */
[----:B------:R-:W-:Y:S01]  /*1630*/  SHF.L.U32 R2, R17, 0x1f, RZ ;  /* 0x0000001f11027819 */ /* 0x000fe200000006ff */
[----:B-1----:R-:W-:Y:S01]  /*1640*/  ULEA UR4, UR37, UR4, 0x18 ;  /* 0x0000000425047291 */ /* 0x002fe2000f8ec0ff */
[----:B------:R-:W-:Y:S01]  /*1650*/  R2UR UR35, R15 ;  /* 0x000000000f2372ca */ /* 0x000fe200000e0000 */
[----:B------:R-:W-:Y:S01]  /*1660*/  UISETP.GE.U32.AND UP0, UPT, UR13, 0xff, UPT ;  /* 0x000000ff0d00788c */ /* 0x000fe2000bf06070 */
[----:B------:R-:W-:Y:S01]  /*1670*/  R2UR UR19, R14 ;  /* 0x000000000e1372ca */ /* 0x000fe200000e0000 */
[----:B------:R-:W-:Y:S01]  /*1680*/  ULEA UR8, UR6, UR4, 0x3 ;  /* 0x0000000406087291 */ /* 0x000fe2000f8e18ff */
[----:B------:R-:W-:-:S08]  /*1690*/  UMOV UR29, URZ ;  /* 0x000000ff001d7c82 */ /* 0x000fd00008000000 */
[----:B------:R1:W2:Y:S01]  /*16a0*/  SYNCS.PHASECHK.TRANS64.TRYWAIT P0, [UR8+0x18], R2 ;  /* 0x00001802ff0075a7 */ /* 0x0002a20008001108 */
[----:B------:R-:W-:Y:S02]  /*16b0*/  USHF.L.U32 UR35, UR35, 0x7, URZ ;  /* 0x0000000723237899 */ /* 0x000fe400080006ff */
[----:B------:R-:W-:Y:S01]  /*16c0*/  USHF.L.U32 UR19, UR19, 0x7, URZ ;  /* 0x0000000713137899 */ /* 0x000fe200080006ff */
[----:B------:R-:W-:Y:S11]  /*16d0*/  BRA.U !UP0, `(.L_x_20) ;  /* 0x0000000108d47547 */ /* 0x000ff6000b800000 */
[----:B------:R-:W-:Y:S01]  /*16e0*/  UMOV UR21, URZ ;  /* 0x000000ff00157c82 */ /* 0x000fe20008000000 */
[----:B------:R-:W-:-:S05]  /*16f0*/  UMOV UR42, UR6 ;  /* 0x00000006002a7c82 */ /* 0x000fca0008000000 */
.L_x_25:
[----:B-1----:R-:W-:Y:S01]  /*1700*/  ULEA UR33, UR42, UR4, 0x3 ;  /* 0x000000042a217291 */ /* 0x002fe2000f8e18ff */
[----:B--2---:R-:W-:Y:S01]  /*1710*/  @!P5 MOV R3, 0x10000 ;  /* 0x000100000003d802 */ /* 0x004fe20000000f00 */
[----:B--2---:R-:W-:Y:S10]  /*1720*/  @P0 BRA `(.L_x_21) ;  /* 0x00000000000c0947 */ /* 0x004ff40003800000 */
[----:B------:R-:W-:-:S04]  /*1730*/  SHF.L.U32 R4, R17, 0x1f, RZ ;  /* 0x0000001f11047819 */ /* 0x000fc800000006ff */
[----:B------:R-:W2:Y:S02]  /*1740*/  SYNCS.PHASECHK.TRANS64.TRYWAIT P0, [UR33+0x18], R4 ;  /* 0x00001804ff0075a7 */ /* 0x000ea40008001121 */
[----:B--2---:R-:W-:Y:S05]  /*1750*/  @!P0 BRA `(.L_x_22) ;  /* 0x0000007400fc8947 */ /* 0x004fea0003800000 */
.L_x_21:
[----:B------:R2:W-:Y:S01]  /*1760*/  @!P5 SYNCS.ARRIVE.TRANS64 RZ, [UR33], R3 ;  /* 0x00000003ffffd9a7 */ /* 0x0005e20008000021 */
[----:B------:R-:W-:Y:S04]  /*1770*/  BSSY.RECONVERGENT B0, `(.L_x_23) ;  /* 0x0000003000007945 */ /* 0x000fe80003800200 */
[----:B------:R-:W-:Y:S05]  /*1780*/  @P4 BRA `(.L_x_24) ;  /* 0x0000000000044947 */ /* 0x000fea0003800000 */
[----:B------:R-:W-:Y:S05]  /*1790*/  BPT.TRAP 0x1 ;  /* 0x000000040000795c */ /* 0x000fea0000300000 */
.L_x_24:
[----:B------:R-:W-:Y:S05]  /*17a0*/  BSYNC.RECONVERGENT B0 ;  /* 0x0000000000007941 */ /* 0x000fea0003800200 */
.L_x_23:
[----:B------:R-:W-:Y:S02]  /*17b0*/  UIADD3 UR6, UPT, UPT, UR42, 0x1, URZ ;  /* 0x000000012a067890 */ /* 0x000fe4000fffe0ff */
[----:B------:R-:W-:Y:S02]  /*17c0*/  UIADD3 UR40, UP1, UPT, UR22, 0x80, URZ ;  /* 0x0000008016287890 */ /* 0x000fe4000ff3e0ff */
[----:B------:R-:W-:Y:S02]  /*17d0*/  UISETP.NE.AND UP0, UPT, UR6, 0x3, UPT ;  /* 0x000000030600788c */ /* 0x000fe4000bf05270 */
[----:B------:R-:W-:Y:S02]  /*17e0*/  USHF.L.U32 UR34, UR21, 0x7, URZ ;  /* 0x0000000715227899 */ /* 0x000fe400080006ff */
[----:B------:R-:W-:Y:S02]  /*17f0*/  USEL UR9, URZ, 0x1, UP0 ;  /* 0x00000001ff097887 */ /* 0x000fe40008000000 */
[----:B------:R-:W-:-:S02]  /*1800*/  USEL UR6, UR6, URZ, UP0 ;  /* 0x000000ff06067287 */ /* 0x000fc40008000000 */
[----:B------:R-:W-:Y:S02]  /*1810*/  UIADD3 UR38, UP0, UPT, UR22, 0x180, URZ ;  /* 0x0000018016267890 */ /* 0x000fe4000ff1e0ff */
[----:B------:R-:W-:Y:S01]  /*1820*/  ULEA UR8, UR6, UR4, 0x3 ;  /* 0x0000000406087291 */ /* 0x000fe2000f8e18ff */
[----:B------:R-:W-:Y:S01]  /*1830*/  LOP3.LUT R17, R17, UR9, RZ, 0x3c, !PT ;  /* 0x0000000911117c12 */ /* 0x000fe2000f8e3cff */
[----:B------:R-:W-:Y:S02]  /*1840*/  UIADD3.X UR41, UPT, UPT, URZ, UR23, URZ, UP1, !UPT ;  /* 0x00000017ff297290 */ /* 0x000fe40008ffe4ff */
[----:B------:R-:W-:Y:S01]  /*1850*/  UIADD3 UR26, UPT, UPT, UR34, 0x40, URZ ;  /* 0x00000040221a7890 */ /* 0x000fe2000fffe0ff */
[----:B-1----:R-:W-:Y:S01]  /*1860*/  SHF.L.U32 R2, R17, 0x1f, RZ ;  /* 0x0000001f11027819 */ /* 0x002fe200000006ff */
[----:B------:R-:W-:Y:S01]  /*1870*/  UIADD3.X UR39, UPT, UPT, URZ, UR23, URZ, UP0, !UPT ;  /* 0x00000017ff277290 */ /* 0x000fe200087fe4ff */
[----:B------:R-:W-:Y:S02]  /*1880*/  UMOV UR30, 0x0 ;  /* 0x00000000001e7882 */ /* 0x000fe40000000000 */
[----:B------:R1:W1:Y:S01]  /*1890*/  SYNCS.PHASECHK.TRANS64.TRYWAIT P0, [UR8+0x18], R2 ;  /* 0x00001802ff0075a7 */ /* 0x0002620008001108 */
[----:B------:R-:W-:Y:S01]  /*18a0*/  ULEA UR8, UR42, UR4, 0xf ;  /* 0x000000042a087291 */ /* 0x000fe2000f8e78ff */
[----:B------:R-:W-:Y:S01]  /*18b0*/  UMOV UR31, 0x10000000 ;  /* 0x10000000001f7882 */ /* 0x000fe20000000000 */
[----:B------:R-:W-:-:S02]  /*18c0*/  UMOV UR25, UR33 ;  /* 0x0000002100197c82 */ /* 0x000fc40008000000 */
[----:B------:R-:W-:Y:S02]  /*18d0*/  UIADD3 UR32, UPT, UPT, UR8, 0x8400, URZ ;  /* 0x0000840008207890 */ /* 0x000fe4000fffe0ff */
[----:B------:R-:W-:Y:S02]  /*18e0*/  UIADD3 UR24, UPT, UPT, UR8, 0xc400, URZ ;  /* 0x0000c40008187890 */ /* 0x000fe4000fffe0ff */
[----:B------:R-:W-:Y:S02]  /*18f0*/  UIADD3 UR16, UPT, UPT, UR8, 0x20400, URZ ;  /* 0x0002040008107890 */ /* 0x000fe4000fffe0ff */
[----:B------:R-:W-:Y:S01]  /*1900*/  UIADD3 UR8, UPT, UPT, UR8, 0x24400, URZ ;  /* 0x0002440008087890 */ /* 0x000fe2000fffe0ff */
[----:B------:R-:W-:Y:S01]  /*1910*/  UMOV UR27, UR35 ;  /* 0x00000023001b7c82 */ /* 0x000fe20008000000 */
[----:B------:R-:W-:Y:S01]  /*1920*/  UMOV UR28, UR36 ;  /* 0x00000024001c7c82 */ /* 0x000fe20008000000 */
[----:B------:R-:W-:Y:S01]  /*1930*/  UMOV UR17, UR33 ;  /* 0x0000002100117c82 */ /* 0x000fe20008000000 */
[----:B------:R-:W-:Y:S01]  /*1940*/  UMOV UR20, UR36 ;  /* 0x0000002400147c82 */ /* 0x000fe20008000000 */
[----:B------:R-:W-:Y:S01]  /*1950*/  UMOV UR18, UR34 ;  /* 0x0000002200127c82 */ /* 0x000fe20008000000 */
[----:B------:R1:W-:Y:S01]  /*1960*/  UTMALDG.3D [UR32], [UR40], desc[UR30] ;  /* 0x00001e20280075b4 */ /* 0x0003e20008011000 */
[----:B------:R-:W-:Y:S01]  /*1970*/  UMOV UR11, UR19 ;  /* 0x00000013000b7c82 */ /* 0x000fe20008000000 */
[----:B------:R-:W-:Y:S01]  /*1980*/  UMOV UR12, UR36 ;  /* 0x00000024000c7c82 */ /* 0x000fe20008000000 */
[----:B------:R-:W-:Y:S01]  /*1990*/  UMOV UR9, UR33 ;  /* 0x0000002100097c82 */ /* 0x000fe20008000000 */
[----:B------:R-:W-:Y:S01]  /*19a0*/  UMOV UR10, UR26 ;  /* 0x0000001a000a7c82 */ /* 0x000fe20008000000 */
[----:B------:R-:W-:Y:S01]  /*19b0*/  UIADD3 UR21, UPT, UPT, UR21, 0x1, URZ ;  /* 0x0000000115157890 */ /* 0x000fe2000fffe0ff */
[----:B------:R-:W-:Y:S01]  /*19c0*/  UMOV UR29, UR5 ;  /* 0x00000005001d7c82 */ /* 0x000fe20008000000 */
[----:B------:R1:W-:Y:S02]  /*19d0*/  UTMALDG.3D [UR24], [UR40], desc[UR30] ;  /* 0x00001e18280075b4 */ /* 0x0003e40008011000 */
[----:B------:R-:W-:Y:S01]  /*19e0*/  UISETP.NE.AND UP0, UPT, UR21, UR5, UPT ;  /* 0x000000051500728c */ /* 0x000fe2000bf05270 */
[----:B------:R-:W-:Y:S01]  /*19f0*/  UMOV UR42, UR6 ;  /* 0x00000006002a7c82 */ /* 0x000fe20008000000 */
[----:B------:R1:W-:Y:S01]  /*1a00*/  UTMALDG.3D [UR16], [UR38], desc[UR30] ;  /* 0x00001e10260075b4 */ /* 0x0003e20008011000 */
[----:B------:R1:W-:Y:S06]  /*1a10*/  UTMALDG.3D [UR8], [UR38], desc[UR30] ;  /* 0x00001e08260075b4 */ /* 0x0003ec0008011000 */
[----:B------:R-:W-:Y:S05]  /*1a20*/  BRA.U UP0, `(.L_x_25) ;  /* 0xfffffffd00347547 */ /* 0x000fea000b83ffff */
.L_x_20:
[----:B-1----:R-:W-:Y:S01]  /*1a30*/  ULEA UR8, UR6, UR4, 0x3 ;  /* 0x0000000406087291 */ /* 0x002fe2000f8e18ff */
[----:B------:R-:W-:Y:S01]  /*1a40*/  SHF.L.U32 R2, R17, 0x1f, RZ ;  /* 0x0000001f11027819 */ /* 0x000fe200000006ff */
[----:B------:R-:W-:Y:S01]  /*1a50*/  @!P1 SYNCS.ARRIVE.TRANS64.A1T0 RZ, [UR4+0x78], RZ ;  /* 0x000078ffffff99a7 */ /* 0x000fe20008100004 */
[----:B------:R-:W-:-:S06]  /*1a60*/  UISETP.GT.AND UP0, UPT, UR15, UR14, UPT ;  /* 0x0000000e0f00728c */ /* 0x000fcc000bf04270 */
[----:B--2---:R1:W2:Y:S03]  /*1a70*/  SYNCS.PHASECHK.TRANS64.TRYWAIT P0, [UR8+0x18], R2 ;  /* 0x00001802ff0075a7 */ /* 0x0042a60008001108 */
[----:B------:R-:W-:Y:S05]  /*1a80*/  BRA.U !UP0, `(.L_x_26) ;  /* 0x0000000108d07547 */ /* 0x000fea000b800000 */
[----:B------:R-:W-:Y:S01]  /*1a90*/  UIADD3 UR21, UPT, UPT, UR7, UR29, URZ ;  /* 0x0000001d07157290 */ /* 0x000fe2000fffe0ff */
[----:B------:R-:W-:-:S11]  /*1aa0*/  UMOV UR42, UR6 ;  /* 0x00000006002a7c82 */ /* 0x000fd60008000000 */
.L_x_31:
[----:B-1----:R-:W-:Y:S01]  /*1ab0*/  ULEA UR33, UR42, UR4, 0x3 ;  /* 0x000000042a217291 */ /* 0x002fe2000f8e18ff */
[----:B--2---:R-:W-:Y:S01]  /*1ac0*/  @!P5 MOV R3, 0x10000 ;  /* 0x000100000003d802 */ /* 0x004fe20000000f00 */
[----:B--2---:R-:W-:Y:S10]  /*1ad0*/  @P0 BRA `(.L_x_27) ;  /* 0x00000000000c0947 */ /* 0x004ff40003800000 */
[----:B------:R-:W-:-:S04]  /*1ae0*/  SHF.L.U32 R4, R17, 0x1f, RZ ;  /* 0x0000001f11047819 */ /* 0x000fc800000006ff */
[----:B------:R-:W2:Y:S02]  /*1af0*/  SYNCS.PHASECHK.TRANS64.TRYWAIT P0, [UR33+0x18], R4 ;  /* 0x00001804ff0075a7 */ /* 0x000ea40008001121 */
[----:B--2---:R-:W-:Y:S05]  /*1b00*/  @!P0 BRA `(.L_x_28) ;  /* 0x0000007400288947 */ /* 0x004fea0003800000 */
.L_x_27:
[----:B------:R2:W-:Y:S01]  /*1b10*/  @!P5 SYNCS.ARRIVE.TRANS64 RZ, [UR33], R3 ;  /* 0x00000003ffffd9a7 */ /* 0x0005e20008000021 */
[----:B------:R-:W-:Y:S04]  /*1b20*/  BSSY.RECONVERGENT B0, `(.L_x_29) ;  /* 0x0000003000007945 */ /* 0x000fe80003800200 */
[----:B------:R-:W-:Y:S05]  /*1b30*/  @P4 BRA `(.L_x_30) ;  /* 0x0000000000044947 */ /* 0x000fea0003800000 */
[----:B------:R-:W-:Y:S05]  /*1b40*/  BPT.TRAP 0x1 ;  /* 0x000000040000795c */ /* 0x000fea0000300000 */
.L_x_30:
[----:B------:R-:W-:Y:S05]  /*1b50*/  BSYNC.RECONVERGENT B0 ;  /* 0x0000000000007941 */ /* 0x000fea0003800200 */
.L_x_29:
        /* <DEDUP_REMOVED lines=31> */
[----:B------:R-:W-:Y:S01]  /*1d50*/  UMOV UR10, UR26 ;  /* 0x0000001a000a7c82 */ /* 0x000fe20008000000 */
[----:B------:R-:W-:Y:S01]  /*1d60*/  UIADD3 UR29, UPT, UPT, UR29, 0x1, URZ ;  /* 0x000000011d1d7890 */ /* 0x000fe2000fffe0ff */
[----:B------:R1:W-:Y:S01]  /*1d70*/  UTMALDG.3D [UR24], [UR40], desc[UR30] ;  /* 0x00001e18280075b4 */ /* 0x0003e20008011000 */
[----:B------:R-:W-:-:S02]  /*1d80*/  UMOV UR42, UR6 ;  /* 0x00000006002a7c82 */ /* 0x000fc40008000000 */
[----:B------:R-:W-:Y:S01]  /*1d90*/  UISETP.NE.AND UP0, UPT, UR29, UR21, UPT ;  /* 0x000000151d00728c */ /* 0x000fe2000bf05270 */
[----:B------:R1:W-:Y:S01]  /*1da0*/  UTMALDG.3D [UR16], [UR38], desc[UR30] ;  /* 0x00001e10260075b4 */ /* 0x0003e20008011000 */
[----:B------:R1:W-:Y:S07]  /*1db0*/  UTMALDG.3D [UR8], [UR38], desc[UR30] ;  /* 0x00001e08260075b4 */ /* 0x0003ee0008011000 */
[----:B------:R-:W-:Y:S05]  /*1dc0*/  BRA.U UP0, `(.L_x_31) ;  /* 0xfffffffd00387547 */ /* 0x000fea000b83ffff */
.L_x_26:
[C---:B-1----:R-:W-:Y:S01]  /*1dd0*/  LEA R2, R16.reuse, UR4, 0x3 ;  /* 0x0000000410027c11 */ /* 0x042fe2000f8e18ff */
[----:B------:R-:W-:Y:S01]  /*1de0*/  NOP ;  /* 0x0000000000007918 */ /* 0x000fe20000000000 */
[----:B--2---:R-:W-:Y:S02]  /*1df0*/  SHF.L.U32 R3, R13, 0x1f, RZ ;  /* 0x0000001f0d037819 */ /* 0x004fe400000006ff */
[----:B------:R-:W-:Y:S02]  /*1e00*/  LEA R4, R16, UR4, 0x4 ;  /* 0x0000000410047c11 */ /* 0x000fe4000f8e20ff */
[----:B------:R-:W1:Y:S02]  /*1e10*/  SYNCS.PHASECHK.TRANS64.TRYWAIT P0, [R2+URZ+0x80], R3 ;  /* 0x00008003020075a7 */ /* 0x000e6400080011ff */
[----:B-1----:R-:W-:Y:S05]  /*1e20*/  @!P0 BRA `(.L_x_32) ;  /* 0x0000007000788947 */ /* 0x002fea0003800000 */
.L_x_133:
[----:B------:R-:W2:Y:S01]  /*1e30*/  LDS.128 R4, [R4+0x110] ;  /* 0x0001100004047984 */ /* 0x000ea20000000c00 */
[----:B---3--:R-:W-:Y:S01]  /*1e40*/  ISETP.GE.AND P0, PT, R40, 0x1, PT ;  /* 0x000000012800780c */ /* 0x008fe20003f06270 */
[----:B-1----:R-:W-:Y:S01]  /*1e50*/  VIADD R2, R2, 0x90 ;  /* 0x0000009002027836 */ /* 0x002fe20000000000 */
[----:B------:R-:W-:Y:S01]  /*1e60*/  @!PT LDS RZ, [RZ] ;  /* 0x00000000fffff984 */ /* 0x000fe20000000800 */
[----:B------:R-:W-:Y:S01]  /*1e70*/  @!PT LDS RZ, [RZ] ;  /* 0x00000000fffff984 */ /* 0x000fe20000000800 */
[----:B------:R-:W-:Y:S01]  /*1e80*/  @!PT LDS RZ, [RZ] ;  /* 0x00000000fffff984 */ /* 0x000fe20000000800 */
[----:B------:R-:W-:Y:S01]  /*1e90*/  @!PT LDS RZ, [RZ] ;  /* 0x00000000fffff984 */ /* 0x000fe20000000800 */
[----:B------:R1:W-:Y:S06]  /*1ea0*/  MEMBAR.ALL.CTA ;  /* 0x0000000000007992 */ /* 0x0003ec0000008000 */
[----:B-1----:R-:W1:Y:S01]  /*1eb0*/  FENCE.VIEW.ASYNC.S ;  /* 0x00000000000073c6 */ /* 0x002e620000000000 */
[----:B------:R-:W-:-:S04]  /*1ec0*/  PRMT R2, RZ, 0x654, R2 ;  /* 0x00000654ff027816 */ /* 0x000fc80000000002 */
[----:B-1----:R1:W-:Y:S01]  /*1ed0*/  SYNCS.ARRIVE.TRANS64.RED.A1T0 RZ, [R2+URZ], RZ ;  /* 0x000000ff02ff79a7 */ /* 0x0023e200081004ff */
[----:B--2---:R-:W-:-:S13]  /*1ee0*/  LOP3.LUT P2, RZ, R6, 0x1, RZ, 0xc0, !PT ;  /* 0x0000000106ff7812 */ /* 0x004fda000784c0ff */
[----:B------:R-:W-:Y:S01]  /*1ef0*/  @P2 SHF.R.U32.HI R3, RZ, 0x10, R5 ;  /* 0x00000010ff032819 */ /* 0x000fe20000011605 */
[----:B------:R-:W-:Y:S01]  /*1f00*/  VOTEU.ANY UP0, P2 ;  /* 0x0000000000ff7886 */ /* 0x000fe20001000100 */
[----:B------:R-:W-:Y:S02]  /*1f10*/  @P2 MOV R10, R4 ;  /* 0x00000004000a2202 */ /* 0x000fe40000000f00 */
[----:B------:R-:W-:Y:S02]  /*1f20*/  @P2 R2UR.BROADCAST UR8, R3 ;  /* 0x00000000030822ca */ /* 0x000fe400008e0000 */
[----:B------:R-:W-:-:S11]  /*1f30*/  @P2 LOP3.LUT R9, R5, 0xffff, RZ, 0xc0, !PT ;  /* 0x0000ffff05092812 */ /* 0x000fd600078ec0ff */
[----:B------:R-:W-:Y:S01]  /*1f40*/  @UP0 UMOV UR36, UR8 ;  /* 0x0000000800240c82 */ /* 0x000fe20008000000 */
[----:B-1----:R-:W-:Y:S05]  /*1f50*/  @!P0 BRA `(.L_x_33) ;  /* 0x0000000000b88947 */ /* 0x002fea0003800000 */
[----:B------:R-:W4:Y:S01]  /*1f60*/  LDC.64 R4, c[0x0][0xb18] ;  /* 0x0002c600ff047b82 */ /* 0x000f220000000a00 */
[----:B------:R-:W-:-:S07]  /*1f70*/  ISETP.NE.AND P3, PT, R40, 0x1, PT ;  /* 0x000000012800780c */ /* 0x000fce0003f65270 */
[----:B------:R-:W1:Y:S08]  /*1f80*/  LDC.64 R6, c[0x0][0xb10] ;  /* 0x0002c400ff067b82 */ /* 0x000e700000000a00 */
[----:B------:R-:W2:Y:S08]  /*1f90*/  LDC R14, c[0x0][0xb20] ;  /* 0x0002c800ff0e7b82 */ /* 0x000eb00000000800 */
[----:B------:R-:W3:Y:S01]  /*1fa0*/  LDC R15, c[0x0][0xb0c] ;  /* 0x0002c300ff0f7b82 */ /* 0x000ee20000000800 */
[----:B----4-:R-:W-:Y:S01]  /*1fb0*/  IMAD.HI.U32 R19, R0, R5, RZ ;  /* 0x0000000500137227 */ /* 0x010fe200078e00ff */
[----:B------:R-:W-:-:S03]  /*1fc0*/  ISETP.NE.AND P0, PT, R4, 0x1, PT ;  /* 0x000000010400780c */ /* 0x000fc60003f05270 */
[----:B------:R-:W-:-:S03]  /*1fd0*/  IMAD.HI.U32 R5, R9, R5, RZ ;  /* 0x0000000509057227 */ /* 0x000fc600078e00ff */
[----:B------:R-:W4:Y:S01]  /*1fe0*/  LDC.64 R2, c[0x0][0xb28] ;  /* 0x0002ca00ff027b82 */ /* 0x000f220000000a00 */
[----:B-1----:R-:W-:-:S04]  /*1ff0*/  IMAD.HI.U32 R20, R8, R6, RZ ;  /* 0x0000000608147227 */ /* 0x002fc800078e00ff */
[----:B------:R-:W-:Y:S01]  /*2000*/  IMAD.HI.U32 R21, R10, R6, RZ ;  /* 0x000000060a157227 */ /* 0x000fe200078e00ff */
[----:B------:R-:W-:Y:S02]  /*2010*/  SHF.R.U32.HI R20, RZ, R7, R20 ;  /* 0x00000007ff147219 */ /* 0x000fe40000011614 */
[-C--:B--2---:R-:W-:Y:S02]  /*2020*/  SHF.R.U32.HI R19, RZ, R14.reuse, R19 ;  /* 0x0000000eff137219 */ /* 0x084fe40000011613 */
[----:B------:R-:W-:Y:S02]  /*2030*/  SHF.R.U32.HI R5, RZ, R14, R5 ;  /* 0x0000000eff057219 */ /* 0x000fe40000011605 */
[----:B------:R-:W-:Y:S02]  /*2040*/  SEL R19, R0, R19, !P0 ;  /* 0x0000001300137207 */ /* 0x000fe40004000000 */
[----:B------:R-:W-:Y:S02]  /*2050*/  SHF.R.U32.HI R21, RZ, R7, R21 ;  /* 0x00000007ff157219 */ /* 0x000fe40000011615 */
[----:B---3--:R-:W-:-:S02]  /*2060*/  ISETP.NE.AND P1, PT, R15, 0x1, PT ;  /* 0x000000010f00780c */ /* 0x008fc40003f25270 */
[----:B------:R-:W-:Y:S02]  /*2070*/  SEL R5, R9, R5, !P0 ;  /* 0x0000000509057207 */ /* 0x000fe40004000000 */
[----:B------:R-:W-:Y:S02]  /*2080*/  SEL R20, R8, R20, !P1 ;  /* 0x0000001408147207 */ /* 0x000fe40004800000 */
[----:B------:R-:W-:Y:S01]  /*2090*/  SEL R21, R10, R21, !P1 ;  /* 0x000000150a157207 */ /* 0x000fe20004800000 */
[----:B----4-:R-:W-:-:S04]  /*20a0*/  IMAD.HI.U32 R18, R19, R2, RZ ;  /* 0x0000000213127227 */ /* 0x010fc800078e00ff */
        /* <DEDUP_REMOVED lines=10> */
[----:B------:R-:W-:-:S04]  /*2150*/  @!P0 IMAD.HI.U32 R7, R21, R2, RZ ;  /* 0x0000000215078227 */ /* 0x000fc800078e00ff */
[----:B------:R-:W-:Y:S01]  /*2160*/  IMAD.MOV R2, RZ, RZ, -R6 ;  /* 0x000000ffff027224 */ /* 0x000fe200078e0a06 */
[----:B------:R-:W-:Y:S02]  /*2170*/  @!P0 SHF.R.U32.HI R3, RZ, R3, R7 ;  /* 0x00000003ff038219 */ /* 0x000fe40000011607 */
[----:B------:R-:W-:Y:S01]  /*2180*/  IADD3 R7, PT, PT, -R5, RZ, RZ ;  /* 0x000000ff05077210 */ /* 0x000fe20007ffe1ff */
[----:B------:R-:W-:Y:S01]  /*2190*/  IMAD R2, R40, R2, R5 ;  /* 0x0000000228027224 */ /* 0x000fe200078e0205 */
        /* <DEDUP_REMOVED lines=10> */
.L_x_33:
[----:B------:R-:W1:Y:S02]  /*2240*/  LDCU UR8, c[0x0][0xb30] ;  /* 0x00016600ff0877ac */ /* 0x000e640008000800 */
[----:B-1----:R-:W-:-:S09]  /*2250*/  UISETP.NE.AND UP0, UPT, UR8, 0x1, UPT ;  /* 0x000000010800788c */ /* 0x002fd2000bf05270 */
[----:B------:R-:W-:Y:S05]  /*2260*/  BRA.U UP0, `(.L_x_34) ;  /* 0x0000000100407547 */ /* 0x000fea000b800000 */
[----:B------:R-:W1:Y:S08]  /*2270*/  LDC.64 R4, c[0x0][0xb10] ;  /* 0x0002c400ff047b82 */ /* 0x000e700000000a00 */
[----:B------:R-:W2:Y:S08]  /*2280*/  LDC.64 R2, c[0x0][0xb18] ;  /* 0x0002c600ff027b82 */ /* 0x000eb00000000a00 */
[----:B------:R-:W3:Y:S08]  /*2290*/  LDC R6, c[0x0][0xb20] ;  /* 0x0002c800ff067b82 */ /* 0x000ef00000000800 */
[----:B------:R-:W4:Y:S01]  /*22a0*/  LDC R7, c[0x0][0xb0c] ;  /* 0x0002c300ff077b82 */ /* 0x000f220000000800 */
[----:B-1----:R-:W-:-:S05]  /*22b0*/  IMAD.HI.U32 R4, R10, R4, RZ ;  /* 0x000000040a047227 */ /* 0x002fca00078e00ff */
[----:B------:R-:W-:Y:S01]  /*22c0*/  SHF.R.U32.HI R4, RZ, R5, R4 ;  /* 0x00000005ff047219 */ /* 0x000fe20000011604 */
[----:B--2---:R-:W-:Y:S01]  /*22d0*/  IMAD.HI.U32 R3, R9, R3, RZ ;  /* 0x0000000309037227 */ /* 0x004fe200078e00ff */
[----:B------:R-:W-:-:S04]  /*22e0*/  ISETP.NE.AND P0, PT, R2, 0x1, PT ;  /* 0x000000010200780c */ /* 0x000fc80003f05270 */
[----:B---3--:R-:W-:-:S04]  /*22f0*/  SHF.R.U32.HI R3, RZ, R6, R3 ;  /* 0x00000006ff037219 */ /* 0x008fc80000011603 */
[----:B------:R-:W-:Y:S02]  /*2300*/  SEL R3, R9, R3, !P0 ;  /* 0x0000000309037207 */ /* 0x000fe40004000000 */
[----:B----4-:R-:W-:-:S04]  /*2310*/  ISETP.NE.AND P1, PT, R7, 0x1, PT ;  /* 0x000000010700780c */ /* 0x010fc80003f25270 */
[----:B------:R-:W-:-:S05]  /*2320*/  SEL R4, R10, R4, !P1 ;  /* 0x000000040a047207 */ /* 0x000fca0004800000 */
[----:B------:R-:W-:Y:S02]  /*2330*/  IMAD.IADD R5, R3, 0x1, -R4 ;  /* 0x0000000103057824 */ /* 0x000fe400078e0a04 */
[----:B------:R-:W-:Y:S02]  /*2340*/  IMAD.IADD R3, R4, 0x1, -R3 ;  /* 0x0000000104037824 */ /* 0x000fe400078e0a03 */
[----:B------:R-:W-:Y:S02]  /*2350*/  IMAD R10, R5, R7, R10 ;  /* 0x00000007050a7224 */ /* 0x000fe400078e020a */
[----:B------:R-:W-:-:S07]  /*2360*/  IMAD R9, R3, R2, R9 ;  /* 0x0000000203097224 */ /* 0x000fce00078e0209 */
.L_x_34:
[----:B------:R-:W-:Y:S01]  /*2370*/  VIADD R16, R16, 0x1 ;  /* 0x0000000110107836 */ /* 0x000fe20000000000 */
[----:B------:R-:W-:Y:S01]  /*2380*/  PLOP3.LUT P1, PT, PT, PT, PT, 0x80, 0x8 ;  /* 0x000000000008781c */ /* 0x000fe20003f2f070 */
[----:B------:R-:W-:Y:S02]  /*2390*/  IMAD.IADD R15, R10, 0x1, R87 ;  /* 0x000000010a0f7824 */ /* 0x000fe400078e0257 */
[----:B------:R-:W-:Y:S01]  /*23a0*/  IMAD.IADD R14, R9, 0x1, R86 ;  /* 0x00000001090e7824 */ /* 0x000fe200078e0256 */
[----:B------:R-:W-:-:S04]  /*23b0*/  ISETP.NE.AND P0, PT, R16, 0x2, PT ;  /* 0x000000021000780c */ /* 0x000fc80003f05270 */
[----:B------:R-:W-:Y:S02]  /*23c0*/  SEL R2, RZ, 0x1, P0 ;  /* 0x00000001ff027807 */ /* 0x000fe40000000000 */
[----:B------:R-:W-:Y:S02]  /*23d0*/  SEL R16, R16, RZ, P0 ;  /* 0x000000ff10107207 */ /* 0x000fe40000000000 */
[----:B------:R-:W-:Y:S01]  /*23e0*/  LOP3.LUT R13, R13, R2, RZ, 0x3c, !PT ;  /* 0x000000020d0d7212 */ /* 0x000fe200078e3cff */
[----:B------:R-:W-:Y:S06]  /*23f0*/  @P2 BRA `(.L_x_35) ;  /* 0xfffffff000482947 */ /* 0x000fec000383ffff */
[----:B------:R-:W-:Y:S01]  /*2400*/  UIADD3 UR4, UPT, UPT, UR4, 0x18, URZ ;  /* 0x0000001804047890 */ /* 0x000fe2000fffe0ff */
[----:B------:R-:W-:-:S03]  /*2410*/  SHF.L.U32 R2, R17, 0x1f, RZ ;  /* 0x0000001f11027819 */ /* 0x000fc600000006ff */
[----:B------:R-:W-:-:S09]  /*2420*/  ULEA UR5, UR6, UR4, 0x3 ;  /* 0x0000000406057291 */ /* 0x000fd2000f8e18ff */
[----:B------:R-:W1:Y:S02]  /*2430*/  SYNCS.PHASECHK.TRANS64.TRYWAIT P0, [UR5], R2 ;  /* 0x00000002ff0075a7 */ /* 0x000e640008001105 */
[----:B-1----:R-:W-:Y:S05]  /*2440*/  @!P0 BRA `(.L_x_36) ;  /* 0x0000006c00048947 */ /* 0x002fea0003800000 */
.L_x_135:
[----:B------:R-:W-:-:S04]  /*2450*/  UIADD3 UR6, UPT, UPT, UR6, 0x1, URZ ;  /* 0x0000000106067890 */ /* 0x000fc8000fffe0ff */
[----:B------:R-:W-:-:S04]  /*2460*/  UISETP.NE.AND UP0, UPT, UR6, 0x3, UPT ;  /* 0x000000030600788c */ /* 0x000fc8000bf05270 */
[----:B------:R-:W-:Y:S02]  /*2470*/  USEL UR7, URZ, 0x1, UP0 ;  /* 0x00000001ff077887 */ /* 0x000fe40008000000 */
[----:B------:R-:W-:-:S04]  /*2480*/  USEL UR6, UR6, URZ, UP0 ;  /* 0x000000ff06067287 */ /* 0x000fc80008000000 */
[----:B------:R-:W-:Y:S01]  /*2490*/  ULEA UR5, UR6, UR4, 0x3 ;  /* 0x0000000406057291 */ /* 0x000fe2000f8e18ff */
[----:B------:R-:W-:-:S04]  /*24a0*/  LOP3.LUT R17, R17, UR7, RZ, 0x3c, !PT ;  /* 0x0000000711117c12 */ /* 0x000fc8000f8e3cff */
[----:B-1----:R-:W-:-:S04]  /*24b0*/  SHF.L.U32 R2, R17, 0x1f, RZ ;  /* 0x0000001f11027819 */ /* 0x002fc800000006ff */
[----:B------:R-:W1:Y:S02]  /*24c0*/  SYNCS.PHASECHK.TRANS64.TRYWAIT P0, [UR5], R2 ;  /* 0x00000002ff0075a7 */ /* 0x000e640008001105 */
[----:B-1----:R-:W-:Y:S05]  /*24d0*/  @!P0 BRA `(.L_x_37) ;  /* 0x0000006800f88947 */ /* 0x002fea0003800000 */
.L_x_137:
[----:B------:R-:W-:-:S04]  /*24e0*/  UIADD3 UR6, UPT, UPT, UR6, 0x1, URZ ;  /* 0x0000000106067890 */ /* 0x000fc8000fffe0ff */
[----:B------:R-:W-:-:S04]  /*24f0*/  UISETP.NE.AND UP0, UPT, UR6, 0x3, UPT ;  /* 0x000000030600788c */ /* 0x000fc8000bf05270 */
[----:B------:R-:W-:Y:S02]  /*2500*/  USEL UR5, URZ, 0x1, UP0 ;  /* 0x00000001ff057887 */ /* 0x000fe40008000000 */
[----:B------:R-:W-:-:S04]  /*2510*/  USEL UR6, UR6, URZ, UP0 ;  /* 0x000000ff06067287 */ /* 0x000fc80008000000 */
[----:B------:R-:W-:Y:S01]  /*2520*/  ULEA UR6, UR6, UR4, 0x3 ;  /* 0x0000000406067291 */ /* 0x000fe2000f8e18ff */
[----:B-1----:R-:W-:-:S04]  /*2530*/  LOP3.LUT R2, R17, UR5, RZ, 0x3c, !PT ;  /* 0x0000000511027c12 */ /* 0x002fc8000f8e3cff */
[----:B------:R-:W-:Y:S01]  /*2540*/  SHF.L.U32 R2, R2, 0x1f, RZ ;  /* 0x0000001f02027819 */ /* 0x000fe200000006ff */
[----:B----4-:R-:W-:-:S07]  /*2550*/  IMAD.U32 R0, RZ, RZ, UR6 ;  /* 0x00000006ff007e24 */ /* 0x010fce000f8e00ff */
.L_x_38:
[----:B-1----:R1:W2:Y:S02]  /*2560*/  SYNCS.PHASECHK.TRANS64.TRYWAIT P0, [R0+URZ], R2 ;  /* 0x00000002000075a7 */ /* 0x0022a400080011ff */
[----:B--2---:R-:W-:Y:S05]  /*2570*/  @!P0 NANOSLEEP.SYNCS 0x989680 ;  /* 0x009896800000895d */ /* 0x004fea0003900000 */
[----:B------:R-:W2:Y:S02]  /*2580*/  @!P0 SYNCS.PHASECHK.TRANS64 P0, [R0+URZ], R2 ;  /* 0x00000002000085a7 */ /* 0x000ea400080010ff */
[----:B--2---:R-:W-:Y:S05]  /*2590*/  @P0 EXIT ;  /* 0x000000000000094d */ /* 0x004fea0003800000 */
[----:B------:R-:W-:Y:S05]  /*25a0*/  BRA `(.L_x_38) ;  /* 0xfffffffc00ec7947 */ /* 0x000fea000383ffff */
.L_x_17:
[----:B------:R-:W-:-:S04]  /*25b0*/  UISETP.NE.AND UP1, UPT, UR37, URZ, UPT ;  /* 0x000000ff2500728c */ /* 0x000fc8000bf25270 */
[----:B------:R-:W-:-:S09]  /*25c0*/  UISETP.NE.OR UP1, UPT, UR8, 0x1, UP1 ;  /* 0x000000010800788c */ /* 0x000fd20008f25670 */
[----:B------:R-:W-:Y:S05]  /*25d0*/  BRA.U UP1, `(.L_x_39) ;  /* 0x0000000501487547 */ /* 0x000fea000b800000 */
[----:B------:R-:W-:Y:S01]  /*25e0*/  ISETP.NE.AND P2, PT, R2, RZ, PT ;  /* 0x000000ff0200720c */ /* 0x000fe20003f45270 */
[----:B------:R-:W-:Y:S01]  /*25f0*/  IMAD.MOV.U32 R12, RZ, RZ, 0x1 ;  /* 0x00000001ff0c7424 */ /* 0x000fe200078e00ff */
[----:B------:R-:W-:Y:S02]  /*2600*/  CS2R R10, SRZ ;  /* 0x00000000000a7805 */ /* 0x000fe4000001ff00 */
[----:B------:R-:W-:Y:S01]  /*2610*/  CS2R R8, SRZ ;  /* 0x0000000000087805 */ /* 0x000fe2000001ff00 */
[----:B------:R-:W-:Y:S01]  /*2620*/  UMOV UR4, 0x400 ;  /* 0x0000040000047882 */ /* 0x000fe20000000000 */
[----:B------:R-:W-:Y:S01]  /*2630*/  UMOV UR6, URZ ;  /* 0x000000ff00067c82 */ /* 0x000fe20008000000 */
[----:B------:R-:W-:-:S12]  /*2640*/  ULEA UR37, UR37, UR4, 0x18 ;  /* 0x0000000425257291 */ /* 0x000fd8000f8ec0ff */
.L_x_43:
[----:B------:R-:W-:Y:S02]  /*2650*/  LEA R0, R8, UR37, 0x3 ;  /* 0x0000002508007c11 */ /* 0x000fe4000f8e18ff */
[----:B------:R-:W-:-:S03]  /*2660*/  SHF.L.U32 R4, R9, 0x1f, RZ ;  /* 0x0000001f09047819 */ /* 0x000fc600000006ff */
[----:B------:R-:W-:Y:S01]  /*2670*/  VIADD R5, R0, 0xf0 ;  /* 0x000000f000057836 */ /* 0x000fe20000000000 */
[----:B------:R-:W1:Y:S02]  /*2680*/  SYNCS.PHASECHK.TRANS64.TRYWAIT P0, [R0+URZ+0xe0], R4 ;  /* 0x0000e004000075a7 */ /* 0x000e6400080011ff */
[----:B-1----:R-:W-:Y:S05]  /*2690*/  @!P0 BRA `(.L_x_40) ;  /* 0x0000006800a08947 */ /* 0x002fea0003800000 */
.L_x_138:
[----:B------:R-:W-:Y:S01]  /*26a0*/  ULEA UR5, UR6, UR37, 0x3 ;  /* 0x0000002506057291 */ /* 0x000fe2000f8e18ff */
[----:B-1----:R-:W-:Y:S01]  /*26b0*/  PRMT R0, RZ, 0x654, R5 ;  /* 0x00000654ff007816 */ /* 0x002fe20000000005 */
[----:B------:R-:W-:Y:S01]  /*26c0*/  @!P2 IMAD.MOV.U32 R4, RZ, RZ, 0x10 ;  /* 0x00000010ff04a424 */ /* 0x000fe200078e00ff */
[----:B------:R-:W-:Y:S01]  /*26d0*/  SHF.L.U32 R5, R12, 0x1f, RZ ;  /* 0x0000001f0c057819 */ /* 0x000fe200000006ff */
[----:B------:R-:W-:Y:S01]  /*26e0*/  UIADD3 UR4, UPT, UPT, UR5, 0x80, URZ ;  /* 0x0000008005047890 */ /* 0x000fe2000fffe0ff */
[----:B------:R1:W-:Y:S05]  /*26f0*/  SYNCS.ARRIVE.TRANS64.RED.A1T0 RZ, [R0+URZ], RZ ;  /* 0x000000ff00ff79a7 */ /* 0x0003ea00081004ff */
[----:B------:R-:W-:Y:S01]  /*2700*/  IMAD.U32 R6, RZ, RZ, UR4 ;  /* 0x00000004ff067e24 */ /* 0x000fe2000f8e00ff */
[----:B------:R-:W2:Y:S04]  /*2710*/  SYNCS.PHASECHK.TRANS64.TRYWAIT P0, [UR5+0x90], R5 ;  /* 0x00009005ff0075a7 */ /* 0x000ea80008001105 */
[----:B------:R-:W-:Y:S01]  /*2720*/  PRMT R6, R2, 0x654, R6 ;  /* 0x0000065402067816 */ /* 0x000fe20000000006 */
[----:B-12---:R-:W-:Y:S06]  /*2730*/  @!P0 BRA `(.L_x_41) ;  /* 0x00000068008c8947 */ /* 0x006fec0003800000 */
.L_x_140:
[----:B------:R-:W-:Y:S01]  /*2740*/  ULEA UR4, UR6, UR37, 0x4 ;  /* 0x0000002506047291 */ /* 0x000fe2000f8e20ff */
[----:B------:R-:W-:Y:S01]  /*2750*/  SEL R3, R6, R3, !P2 ;  /* 0x0000000306037207 */ /* 0x000fe20005000000 */
[----:B------:R-:W-:Y:S01]  /*2760*/  UIADD3 UR5, UPT, UPT, UR5, 0x80, URZ ;  /* 0x0000008005057890 */ /* 0x000fe2000fffe0ff */
[----:B-1----:R-:W-:Y:S01]  /*2770*/  LEA R0, R11, UR37, 0x3 ;  /* 0x000000250b007c11 */ /* 0x002fe2000f8e18ff */
[----:B------:R-:W-:Y:S01]  /*2780*/  UIADD3 UR4, UPT, UPT, UR4, 0x110, URZ ;  /* 0x0000011004047890 */ /* 0x000fe2000fffe0ff */
[----:B------:R1:W-:Y:S01]  /*2790*/  @!P2 SYNCS.ARRIVE.TRANS64.RED RZ, [R3+URZ], R4 ;  /* 0x0000000403ffa9a7 */ /* 0x0003e200080004ff */
[----:B------:R-:W-:Y:S01]  /*27a0*/  UIADD3 UR6, UPT, UPT, UR6, 0x1, URZ ;  /* 0x0000000106067890 */ /* 0x000fe2000fffe0ff */
[----:B------:R-:W-:-:S03]  /*27b0*/  VIADD R8, R8, 0x1 ;  /* 0x0000000108087836 */ /* 0x000fc60000000000 */
[----:B------:R-:W-:Y:S02]  /*27c0*/  UISETP.NE.AND UP0, UPT, UR6, 0x2, UPT ;  /* 0x000000020600788c */ /* 0x000fe4000bf05270 */
[----:B------:R-:W-:Y:S01]  /*27d0*/  ISETP.NE.AND P0, PT, R8, 0x2, PT ;  /* 0x000000020800780c */ /* 0x000fe20003f05270 */
[----:B------:R-:W-:Y:S06]  /*27e0*/  UGETNEXTWORKID.BROADCAST [UR4], [UR5] ;  /* 0x00000000040073ca */ /* 0x000fec0008000100 */
[----:B------:R-:W-:Y:S02]  /*27f0*/  USEL UR4, URZ, 0x1, UP0 ;  /* 0x00000001ff047887 */ /* 0x000fe40008000000 */
[----:B------:R-:W-:-:S04]  /*2800*/  USEL UR6, UR6, URZ, UP0 ;  /* 0x000000ff06067287 */ /* 0x000fc80008000000 */
[----:B------:R-:W-:Y:S02]  /*2810*/  LOP3.LUT R12, R12, UR4, RZ, 0x3c, !PT ;  /* 0x000000040c0c7c12 */ /* 0x000fe4000f8e3cff */
[----:B-1----:R-:W-:-:S04]  /*2820*/  SHF.L.U32 R4, R10, 0x1f, RZ ;  /* 0x0000001f0a047819 */ /* 0x002fc800000006ff */
[----:B------:R-:W1:Y:S02]  /*2830*/  SYNCS.PHASECHK.TRANS64.TRYWAIT P1, [R0+URZ+0x80], R4 ;  /* 0x00008004000075a7 */ /* 0x000e6400080211ff */
[----:B-1----:R-:W-:Y:S05]  /*2840*/  @!P1 BRA `(.L_x_42) ;  /* 0x0000006800609947 */ /* 0x002fea0003800000 */
.L_x_141:
[C---:B-1----:R-:W-:Y:S01]  /*2850*/  LEA R4, R11.reuse, UR37, 0x4 ;  /* 0x000000250b047c11 */ /* 0x042fe2000f8e20ff */
[----:B------:R-:W-:Y:S01]  /*2860*/  VIADD R0, R0, 0x90 ;  /* 0x0000009000007836 */ /* 0x000fe20000000000 */
[----:B------:R-:W-:Y:S01]  /*2870*/  SEL R8, R8, RZ, P0 ;  /* 0x000000ff08087207 */ /* 0x000fe20000000000 */
[----:B------:R-:W-:-:S03]  /*2880*/  VIADD R11, R11, 0x1 ;  /* 0x000000010b0b7836 */ /* 0x000fc60000000000 */
[----:B------:R-:W1:Y:S01]  /*2890*/  LDS.128 R4, [R4+0x110] ;  /* 0x0001100004047984 */ /* 0x000e620000000c00 */
[----:B------:R-:W-:Y:S02]  /*28a0*/  PRMT R0, RZ, 0x654, R0 ;  /* 0x00000654ff007816 */ /* 0x000fe40000000000 */
[C---:B------:R-:W-:Y:S01]  /*28b0*/  ISETP.NE.AND P1, PT, R11.reuse, 0x2, PT ;  /* 0x000000020b00780c */ /* 0x040fe20003f25270 */
[----:B------:R-:W-:Y:S01]  /*28c0*/  @!PT LDS RZ, [RZ] ;  /* 0x00000000fffff984 */ /* 0x000fe20000000800 */
[----:B------:R-:W-:Y:S01]  /*28d0*/  @!PT LDS RZ, [RZ] ;  /* 0x00000000fffff984 */ /* 0x000fe20000000800 */
[----:B------:R-:W-:Y:S01]  /*28e0*/  @!PT LDS RZ, [RZ] ;  /* 0x00000000fffff984 */ /* 0x000fe20000000800 */
[----:B------:R-:W-:Y:S01]  /*28f0*/  @!PT LDS RZ, [RZ] ;  /* 0x00000000fffff984 */ /* 0x000fe20000000800 */
[----:B------:R2:W-:Y:S06]  /*2900*/  MEMBAR.ALL.CTA ;  /* 0x0000000000007992 */ /* 0x0005ec0000008000 */
[----:B--2---:R-:W2:Y:S01]  /*2910*/  FENCE.VIEW.ASYNC.S ;  /* 0x00000000000073c6 */ /* 0x004ea20000000000 */
[----:B------:R-:W-:Y:S01]  /*2920*/  SEL R11, R11, RZ, P1 ;  /* 0x000000ff0b0b7207 */ /* 0x000fe20000800000 */
[----:B--2---:R2:W-:Y:S01]  /*2930*/  SYNCS.ARRIVE.TRANS64.RED.A1T0 RZ, [R0+URZ], RZ ;  /* 0x000000ff00ff79a7 */ /* 0x0045e200081004ff */
[----:B-1----:R-:W-:-:S02]  /*2940*/  LOP3.LUT P3, RZ, R6, 0x1, RZ, 0xc0, !PT ;  /* 0x0000000106ff7812 */ /* 0x002fc4000786c0ff */
[----:B------:R-:W-:-:S04]  /*2950*/  SEL R4, RZ, 0x1, P1 ;  /* 0x00000001ff047807 */ /* 0x000fc80000800000 */
[----:B------:R-:W-:Y:S02]  /*2960*/  LOP3.LUT R10, R10, R4, RZ, 0x3c, !PT ;  /* 0x000000040a0a7212 */ /* 0x000fe400078e3cff */
[----:B--2---:R-:W-:-:S04]  /*2970*/  SEL R0, RZ, 0x1, P0 ;  /* 0x00000001ff007807 */ /* 0x004fc80000000000 */
[----:B------:R-:W-:Y:S01]  /*2980*/  LOP3.LUT R9, R9, R0, RZ, 0x3c, !PT ;  /* 0x0000000009097212 */ /* 0x000fe200078e3cff */
[----:B------:R-:W-:Y:S06]  /*2990*/  @P3 BRA `(.L_x_43) ;  /* 0xfffffffc002c3947 */ /* 0x000fec000383ffff */
[----:B------:R-:W-:Y:S01]  /*29a0*/  ULEA UR5, UR6, UR37, 0x3 ;  /* 0x0000002506057291 */ /* 0x000fe2000f8e18ff */
[----:B------:R-:W-:-:S08]  /*29b0*/  SHF.L.U32 R2, R12, 0x1f, RZ ;  /* 0x0000001f0c027819 */ /* 0x000fd000000006ff */
[----:B------:R-:W1:Y:S02]  /*29c0*/  SYNCS.PHASECHK.TRANS64 P0, [UR5+0x90], R2 ;  /* 0x00009002ff0075a7 */ /* 0x000e640008001005 */
[----:B-1----:R-:W-:Y:S05]  /*29d0*/  @P0 BRA `(.L_x_44) ;  /* 0x0000000000080947 */ /* 0x002fea0003800000 */
[----:B------:R-:W1:Y:S02]  /*29e0*/  SYNCS.PHASECHK.TRANS64.TRYWAIT P0, [UR5+0x90], R2 ;  /* 0x00009002ff0075a7 */ /* 0x000e640008001105 */
[----:B-1----:R-:W-:Y:S05]  /*29f0*/  @!P0 BRA `(.L_x_45) ;  /* 0x0000006800088947 */ /* 0x002fea0003800000 */
.L_x_44:
[----:B------:R-:W-:-:S04]  /*2a00*/  UIADD3 UR4, UPT, UPT, UR6, 0x1, URZ ;  /* 0x0000000106047890 */ /* 0x000fc8000fffe0ff */
[----:B------:R-:W-:-:S04]  /*2a10*/  UISETP.NE.AND UP0, UPT, UR4, 0x2, UPT ;  /* 0x000000020400788c */ /* 0x000fc8000bf05270 */
[----:B------:R-:W-:Y:S02]  /*2a20*/  USEL UR7, URZ, 0x1, UP0 ;  /* 0x00000001ff077887 */ /* 0x000fe40008000000 */
[----:B------:R-:W-:-:S04]  /*2a30*/  USEL UR4, UR4, URZ, UP0 ;  /* 0x000000ff04047287 */ /* 0x000fc80008000000 */
[----:B------:R-:W-:Y:S01]  /*2a40*/  ULEA UR4, UR4, UR37, 0x3 ;  /* 0x0000002504047291 */ /* 0x000fe2000f8e18ff */
[----:B-1----:R-:W-:-:S04]  /*2a50*/  LOP3.LUT R2, R12, UR7, RZ, 0x3c, !PT ;  /* 0x000000070c027c12 */ /* 0x002fc8000f8e3cff */
[----:B------:R-:W-:-:S04]  /*2a60*/  SHF.L.U32 R0, R2, 0x1f, RZ ;  /* 0x0000001f02007819 */ /* 0x000fc800000006ff */
[----:B------:R-:W1:Y:S02]  /*2a70*/  SYNCS.PHASECHK.TRANS64 P0, [UR4+0x90], R0 ;  /* 0x00009000ff0075a7 */ /* 0x000e640008001004 */
[----:B-1----:R-:W-:Y:S05]  /*2a80*/  @P0 EXIT ;  /* 0x000000000000094d */ /* 0x002fea0003800000 */
[----:B------:R-:W-:Y:S02]  /*2a90*/  SHF.L.U32 R2, R2, 0x1f, RZ ;  /* 0x0000001f02027819 */ /* 0x000fe400000006ff */
[----:B------:R-:W-:-:S07]  /*2aa0*/  MOV R0, UR4 ;  /* 0x0000000400007c02 */ /* 0x000fce0008000f00 */
.L_x_46:
[----:B-1----:R1:W2:Y:S02]  /*2ab0*/  SYNCS.PHASECHK.TRANS64.TRYWAIT P0, [R0+URZ+0x90], R2 ;  /* 0x00009002000075a7 */ /* 0x0022a400080011ff */
[----:B--2---:R-:W-:Y:S05]  /*2ac0*/  @!P0 NANOSLEEP.SYNCS 0x989680 ;  /* 0x009896800000895d */ /* 0x004fea0003900000 */
[----:B------:R-:W2:Y:S02]  /*2ad0*/  @!P0 SYNCS.PHASECHK.TRANS64 P0, [R0+URZ+0x90], R2 ;  /* 0x00009002000085a7 */ /* 0x000ea400080010ff */
[----:B--2---:R-:W-:Y:S05]  /*2ae0*/  @P0 EXIT ;  /* 0x000000000000094d */ /* 0x004fea0003800000 */
[----:B------:R-:W-:Y:S05]  /*2af0*/  BRA `(.L_x_46) ;  /* 0xfffffffc00ec7947 */ /* 0x000fea000383ffff */
.L_x_39:
[----:B------:R-:W-:-:S09]  /*2b00*/  UISETP.NE.AND UP1, UPT, UR8, URZ, UPT ;  /* 0x000000ff0800728c */ /* 0x000fd2000bf25270 */
[----:B------:R-:W-:Y:S05]  /*2b10*/  BRA.U UP1, `(.L_x_47) ;  /* 0x0000001101247547 */ /* 0x000fea000b800000 */
[----:B------:R-:W-:Y:S01]  /*2b20*/  UMOV UR4, 0x40 ;  /* 0x0000004000047882 */ /* 0x000fe20000000000 */
[----:B------:R-:W-:Y:S01]  /*2b30*/  NOP ;  /* 0x0000000000007918 */ /* 0x000fe20000000000 */
[----:B------:R-:W-:Y:S01]  /*2b40*/  ULEA UR4, UR37, UR4, 0x18 ;  /* 0x0000000425047291 */ /* 0x000fe2000f8ec0ff */
[----:B------:R-:W-:Y:S02]  /*2b50*/  UMOV UR5, 0x400 ;  /* 0x0000040000057882 */ /* 0x000fe40000000000 */
[----:B------:R-:W-:-:S06]  /*2b60*/  ULEA UR37, UR37, UR5, 0x18 ;  /* 0x0000000525257291 */ /* 0x000fcc000f8ec0ff */
[----:B------:R-:W1:Y:S02]  /*2b70*/  LDS.U8 R0, [UR4+0x1c] ;  /* 0x00001c04ff007984 */ /* 0x000e640008000000 */
[----:B-1----:R-:W-:-:S13]  /*2b80*/  ISETP.NE.AND P0, PT, R0, RZ, PT ;  /* 0x000000ff0000720c */ /* 0x002fda0003f05270 */
[----:B------:R-:W-:Y:S05]  /*2b90*/  @P0 BRA `(.L_x_48) ;  /* 0x0000000000580947 */ /* 0x000fea0003800000 */
[----:B------:R-:W-:-:S13]  /*2ba0*/  ELECT P0, URZ, PT ;  /* 0x0000000000ff782f */ /* 0x000fda0003800000 */
[----:B------:R-:W-:Y:S05]  /*2bb0*/  @!P0 BRA `(.L_x_49) ;  /* 0x0000000000608947 */ /* 0x000fea0003800000 */
[----:B------:R-:W-:Y:S01]  /*2bc0*/  UMOV UR5, 0x10 ;  /* 0x0000001000057882 */ /* 0x000fe20000000000 */
[----:B------:R-:W-:Y:S01]  /*2bd0*/  HFMA2 R0, -RZ, RZ, 0, 5.9604644775390625e-08 ;  /* 0x00000001ff007431 */ /* 0x000fe200000001ff */
[----:B------:R-:W-:-:S03]  /*2be0*/  MOV R2, 0xffff ;  /* 0x0000ffff00027802 */ /* 0x000fc60000000f00 */
[----:B------:R-:W-:Y:S04]  /*2bf0*/  DEPBAR.LE SB1, 0x36 ;  /* 0x00009d800000791a */ /* 0x000fe80000000000 */
[----:B------:R-:W1:Y:S02]  /*2c00*/  UTCATOMSWS.FIND_AND_SET.ALIGN UP0, UR5, UR5 ;  /* 0x00000005000575e3 */ /* 0x000e640008000800 */
[----:B-1----:R-:W-:Y:S01]  /*2c10*/  MOV R3, UR5 ;  /* 0x0000000500037c02 */ /* 0x002fe20008000f00 */
[----:B------:R-:W-:Y:S06]  /*2c20*/  BRA.U UP0, `(.L_x_50) ;  /* 0x0000000100187547 */ /* 0x000fec000b800000 */
.L_x_51:
[----:B------:R-:W-:Y:S05]  /*2c30*/  NANOSLEEP 0x64 ;  /* 0x000000640000795d */ /* 0x000fea0003800000 */
[----:B------:R-:W-:-:S05]  /*2c40*/  UMOV UR5, 0x10 ;  /* 0x0000001000057882 */ /* 0x000fca0000000000 */
[----:B------:R-:W-:Y:S04]  /*2c50*/  DEPBAR.LE SB1, 0x36 ;  /* 0x00009d800000791a */ /* 0x000fe80000000000 */
[----:B------:R-:W1:Y:S02]  /*2c60*/  UTCATOMSWS.FIND_AND_SET.ALIGN UP0, UR5, UR5 ;  /* 0x00000005000575e3 */ /* 0x000e640008000800 */
[----:B-1----:R-:W-:Y:S01]  /*2c70*/  MOV R3, UR5 ;  /* 0x0000000500037c02 */ /* 0x002fe20008000f00 */
[----:B------:R-:W-:Y:S05]  /*2c80*/  BRA.U !UP0, `(.L_x_51) ;  /* 0xfffffffd08e87547 */ /* 0x000fea000b83ffff */
.L_x_50:
[-C--:B------:R-:W-:Y:S02]  /*2c90*/  SHF.L.U32 R2, R2, R3.reuse, RZ ;  /* 0x0000000302027219 */ /* 0x080fe400000006ff */
[----:B------:R-:W-:Y:S01]  /*2ca0*/  SHF.L.U32 R0, R0, R3, RZ ;  /* 0x0000000300007219 */ /* 0x000fe200000006ff */
[----:B------:R-:W-:Y:S02]  /*2cb0*/  IMAD.SHL.U32 R3, R3, 0x20, RZ ;  /* 0x0000002003037824 */ /* 0x000fe400078e00ff */
[----:B------:R1:W-:Y:S04]  /*2cc0*/  ATOMS.OR RZ, [UR4+0x14], R2 ;  /* 0x00001402ffff798c */ /* 0x0003e8000b000004 */
[----:B------:R1:W-:Y:S04]  /*2cd0*/  ATOMS.OR RZ, [UR4+0x18], R0 ;  /* 0x00001800ffff798c */ /* 0x0003e8000b000004 */
[----:B------:R1:W-:Y:S01]  /*2ce0*/  STS [UR37+0x130], R3 ;  /* 0x00013003ff007988 */ /* 0x0003e20008000825 */
[----:B------:R-:W-:Y:S05]  /*2cf0*/  BRA `(.L_x_49) ;  /* 0x0000000000107947 */ /* 0x000fea0003800000 */
.L_x_48:
[----:B------:R-:W-:Y:S02]  /*2d00*/  MOV R0, 0xffffffff ;  /* 0xffffffff00007802 */ /* 0x000fe40000000f00 */
[----:B------:R-:W-:-:S03]  /*2d10*/  MOV R2, 0x2d40 ;  /* 0x00002d4000027802 */ /* 0x000fc60000000f00 */
[----:B------:R1:W-:Y:S04]  /*2d20*/  STS [UR37+0x130], R0 ;  /* 0x00013000ff007988 */ /* 0x0003e80008000825 */
[----:B-1-3-5:R-:W-:Y:S05]  /*2d30*/  CALL.REL.NOINC `($__internal_1_$__cuda_sm10x_tcgen05_guardrail_trap_phase_invalid_during_alloc) ;  /* 0x0000006c00507944 */ /* 0x02afea0003c00000 */
.L_x_49:
[----:B------:R-:W-:Y:S05]  /*2d40*/  WARPSYNC.ALL ;  /* 0x0000000000007948 */ /* 0x000fea0003800000 */
[----:B------:R-:W2:Y:S01]  /*2d50*/  S2UR UR5, SR_CgaCtaId ;  /* 0x00000000000579c3 */ /* 0x000ea20000008800 */
[----:B------:R-:W-:Y:S01]  /*2d60*/  UMOV UR4, 0x400 ;  /* 0x0000040000047882 */ /* 0x000fe20000000000 */
[----:B------:R-:W-:-:S06]  /*2d70*/  NOP ;  /* 0x0000000000007918 */ /* 0x000fcc0000000000 */
[----:B------:R-:W-:Y:S06]  /*2d80*/  BAR.ARV 0x6, 0xa0 ;  /* 0x0182800000007b1d */ /* 0x000fec0000002000 */
[----:B------:R-:W4:Y:S01]  /*2d90*/  LDCU UR7, c[0x0][0x38c] ;  /* 0x00007180ff0777ac */ /* 0x000f220008000800 */
[----:B------:R-:W-:Y:S01]  /*2da0*/  IMAD.MOV.U32 R11, RZ, RZ, 0x1 ;  /* 0x00000001ff0b7424 */ /* 0x000fe200078e00ff */
[----:B------:R-:W-:Y:S01]  /*2db0*/  CS2R R8, SRZ ;  /* 0x0000000000087805 */ /* 0x000fe2000001ff00 */
[----:B------:R-:W-:Y:S01]  /*2dc0*/  IMAD.MOV.U32 R10, RZ, RZ, RZ ;  /* 0x000000ffff0a7224 */ /* 0x000fe200078e00ff */
[----:B------:R-:W3:Y:S01]  /*2dd0*/  LDCU UR6, c[0x0][0x38c] ;  /* 0x00007180ff0677ac */ /* 0x000ee20008000800 */
[----:B------:R-:W-:Y:S01]  /*2de0*/  UMOV UR15, URZ ;  /* 0x000000ff000f7c82 */ /* 0x000fe20008000000 */
[----:B------:R-:W-:Y:S01]  /*2df0*/  UMOV UR14, URZ ;  /* 0x000000ff000e7c82 */ /* 0x000fe20008000000 */
[----:B--2---:R-:W-:Y:S01]  /*2e00*/  ULEA UR5, UR5, UR4, 0x18 ;  /* 0x0000000405057291 */ /* 0x004fe2000f8ec0ff */
[----:B------:R-:W-:Y:S01]  /*2e10*/  UMOV UR32, 0x0 ;  /* 0x0000000000207882 */ /* 0x000fe20000000000 */
[----:B------:R-:W-:-:S02]  /*2e20*/  UMOV UR33, 0x8200010 ;  /* 0x0820001000217882 */ /* 0x000fc40000000000 */
[----:B------:R-:W-:Y:S02]  /*2e30*/  UIADD3 UR9, UPT, UPT, UR5, 0x8400, URZ ;  /* 0x0000840005097890 */ /* 0x000fe4000fffe0ff */
[----:B------:R-:W-:Y:S02]  /*2e40*/  UIADD3 UR10, UPT, UPT, UR5, 0x20400, URZ ;  /* 0x00020400050a7890 */ /* 0x000fe4000fffe0ff */
[----:B----4-:R-:W-:Y:S01]  /*2e50*/  UIADD3 UR7, UPT, UPT, UR7, 0x7f, URZ ;  /* 0x0000007f07077890 */ /* 0x010fe2000fffe0ff */
[----:B-1----:R-:W1:Y:S01]  /*2e60*/  LDS R0, [UR5+0x130] ;  /* 0x00013005ff007984 */ /* 0x002e620008000800 */
[----:B------:R-:W-:Y:S02]  /*2e70*/  USHF.R.U32.HI UR9, URZ, 0x4, UR9 ;  /* 0x00000004ff097899 */ /* 0x000fe40008011609 */
[----:B------:R-:W-:Y:S02]  /*2e80*/  USHF.R.S32.HI UR4, URZ, 0x1f, UR7 ;  /* 0x0000001fff047899 */ /* 0x000fe40008011407 */
[----:B------:R-:W-:-:S02]  /*2e90*/  USHF.R.U32.HI UR10, URZ, 0x4, UR10 ;  /* 0x00000004ff0a7899 */ /* 0x000fc4000801160a */
[----:B------:R-:W-:Y:S02]  /*2ea0*/  ULEA.HI UR4, UR4, UR7, URZ, 0x7 ;  /* 0x0000000704047291 */ /* 0x000fe4000f8f38ff */
[----:B------:R-:W-:Y:S02]  /*2eb0*/  ULOP3.LUT UR9, UR9, 0x3fff, URZ, 0xc0, !UPT ;  /* 0x00003fff09097892 */ /* 0x000fe4000f8ec0ff */
[----:B------:R-:W-:Y:S02]  /*2ec0*/  USHF.R.S32.HI UR4, URZ, 0x7, UR4 ;  /* 0x00000007ff047899 */ /* 0x000fe40008011404 */
[----:B------:R-:W-:Y:S02]  /*2ed0*/  ULOP3.LUT UR10, UR10, 0x3fff, URZ, 0xc0, !UPT ;  /* 0x00003fff0a0a7892 */ /* 0x000fe4000f8ec0ff */
[----:B------:R-:W-:Y:S01]  /*2ee0*/  UISETP.LT.AND UP0, UPT, UR4, 0x1, UPT ;  /* 0x000000010400788c */ /* 0x000fe2000bf01270 */
[----:B------:R-:W-:Y:S01]  /*2ef0*/  UMOV UR30, 0x0 ;  /* 0x00000000001e7882 */ /* 0x000fe20000000000 */
[----:B------:R-:W-:-:S02]  /*2f00*/  UMOV UR31, 0x8200010 ;  /* 0x08200010001f7882 */ /* 0x000fc40000000000 */
[----:B------:R-:W-:Y:S01]  /*2f10*/  USEL UR8, UR4, 0x1, !UP0 ;  /* 0x0000000104087887 */ /* 0x000fe2000c000000 */
[----:B------:R-:W-:Y:S01]  /*2f20*/  UMOV UR28, 0x0 ;  /* 0x00000000001c7882 */ /* 0x000fe20000000000 */
[----:B------:R-:W-:Y:S01]  /*2f30*/  UMOV UR29, 0x8200010 ;  /* 0x08200010001d7882 */ /* 0x000fe20000000000 */
[----:B------:R-:W-:Y:S01]  /*2f40*/  UMOV UR26, 0x0 ;  /* 0x00000000001a7882 */ /* 0x000fe20000000000 */
[----:B------:R-:W-:Y:S01]  /*2f50*/  UMOV UR27, 0x8200010 ;  /* 0x08200010001b7882 */ /* 0x000fe20000000000 */
[----:B------:R-:W-:Y:S01]  /*2f60*/  UMOV UR24, 0x0 ;  /* 0x0000000000187882 */ /* 0x000fe20000000000 */
[----:B------:R-:W-:Y:S01]  /*2f70*/  UMOV UR25, 0x8200010 ;  /* 0x0820001000197882 */ /* 0x000fe20000000000 */
[----:B------:R-:W-:Y:S01]  /*2f80*/  UMOV UR22, 0x0 ;  /* 0x0000000000167882 */ /* 0x000fe20000000000 */
[----:B------:R-:W-:Y:S01]  /*2f90*/  UMOV UR23, 0x8200010 ;  /* 0x0820001000177882 */ /* 0x000fe20000000000 */
[----:B------:R-:W-:Y:S02]  /*2fa0*/  ULOP3.LUT UR9, UR9, 0x10000, URZ, 0xfc, !UPT ;  /* 0x0001000009097892 */ /* 0x000fe4000f8efcff */
[----:B------:R-:W-:-:S02]  /*2fb0*/  ULOP3.LUT UR10, UR10, 0x10000, URZ, 0xfc, !UPT ;  /* 0x000100000a0a7892 */ /* 0x000fc4000f8efcff */
[----:B------:R-:W-:Y:S02]  /*2fc0*/  UIADD3 UR8, UPT, UPT, -UR8, URZ, URZ ;  /* 0x000000ff08087290 */ /* 0x000fe4000fffe1ff */
[----:B---3--:R-:W-:Y:S01]  /*2fd0*/  UISETP.GE.AND UP3, UPT, UR6, 0x1, UPT ;  /* 0x000000010600788c */ /* 0x008fe2000bf66270 */
[----:B------:R-:W-:Y:S01]  /*2fe0*/  UMOV UR20, 0x0 ;  /* 0x0000000000147882 */ /* 0x000fe20000000000 */
[----:B------:R-:W-:Y:S01]  /*2ff0*/  UMOV UR21, 0x8200010 ;  /* 0x0820001000157882 */ /* 0x000fe20000000000 */
[----:B------:R-:W-:Y:S01]  /*3000*/  UMOV UR18, 0x0 ;  /* 0x0000000000127882 */ /* 0x000fe20000000000 */
[----:B-1----:R-:W-:Y:S01]  /*3010*/  R2UR UR16, R0 ;  /* 0x00000000001072ca */ /* 0x002fe200000e0000 */
[----:B------:R-:W-:-:S14]  /*3020*/  UMOV UR19, 0x8200010 ;  /* 0x0820001000137882 */ /* 0x000fdc0000000000 */
.L_x_58:
[----:B------:R-:W-:Y:S02]  /*3030*/  LEA R0, R10, UR5, 0x3 ;  /* 0x000000050a007c11 */ /* 0x000fe4000f8e18ff */
[----:B------:R-:W-:Y:S02]  /*3040*/  SHF.L.U32 R2, R9, 0x1f, RZ ;  /* 0x0000001f09027819 */ /* 0x000fe400000006ff */
[----:B------:R-:W-:Y:S01]  /*3050*/  PLOP3.LUT P0, PT, PT, PT, UP3, 0x80, 0x8 ;  /* 0x000000000008781c */ /* 0x000fe20003f0f038 */
[----:B------:R-:W-:Y:S01]  /*3060*/  VIADD R3, R0, 0x90 ;  /* 0x0000009000037836 */ /* 0x000fe20000000000 */
[----:B-1----:R-:W1:Y:S02]  /*3070*/  SYNCS.PHASECHK.TRANS64.TRYWAIT P1, [R0+URZ+0x80], R2 ;  /* 0x00008002000075a7 */ /* 0x002e6400080211ff */
[----:B-1-3--:R-:W-:Y:S09]  /*3080*/  @!P1 BRA `(.L_x_52) ;  /* 0x00000060007c9947 */ /* 0x00aff20003800000 */
.L_x_143:
[----:B------:R-:W-:Y:S01]  /*3090*/  LEA R4, R10, UR5, 0x4 ;  /* 0x000000050a047c11 */ /* 0x000fe2000f8e20ff */
[----:B------:R-:W-:Y:S01]  /*30a0*/  @UP3 ULEA UR7, UR14, UR5, 0x3 ;  /* 0x000000050e073291 */ /* 0x000fe2000f8e18ff */
[----:B------:R-:W-:Y:S01]  /*30b0*/  PLOP3.LUT P2, PT, PT, PT, PT, 0x80, 0x8 ;  /* 0x000000000008781c */ /* 0x000fe20003f4f070 */
[----:B------:R-:W-:Y:S01]  /*30c0*/  ULEA UR6, UR15, UR5, 0x3 ;  /* 0x000000050f067291 */ /* 0x000fe2000f8e18ff */
[----:B------:R-:W-:Y:S02]  /*30d0*/  PRMT R3, RZ, 0x654, R3 ;  /* 0x00000654ff037816 */ /* 0x000fe40000000003 */
[----:B------:R-:W2:Y:S01]  /*30e0*/  LDS.128 R4, [R4+0x110] ;  /* 0x0001100004047984 */ /* 0x000ea20000000c00 */
[----:B-1----:R-:W-:Y:S02]  /*30f0*/  @P0 SHF.L.U32 R2, R8, 0x1f, RZ ;  /* 0x0000001f08020819 */ /* 0x002fe400000006ff */
[----:B------:R-:W-:Y:S01]  /*3100*/  SHF.L.U32 R0, R11, 0x1f, RZ ;  /* 0x0000001f0b007819 */ /* 0x000fe200000006ff */
[----:B------:R-:W-:Y:S01]  /*3110*/  @!PT LDS RZ, [RZ] ;  /* 0x00000000fffff984 */ /* 0x000fe20000000800 */
[----:B------:R-:W-:Y:S01]  /*3120*/  @!PT LDS RZ, [RZ] ;  /* 0x00000000fffff984 */ /* 0x000fe20000000800 */
[----:B------:R-:W-:Y:S01]  /*3130*/  @!PT LDS RZ, [RZ] ;  /* 0x00000000fffff984 */ /* 0x000fe20000000800 */
[----:B------:R-:W-:Y:S01]  /*3140*/  @!PT LDS RZ, [RZ] ;  /* 0x00000000fffff984 */ /* 0x000fe20000000800 */
[----:B------:R1:W-:Y:S06]  /*3150*/  MEMBAR.ALL.CTA ;  /* 0x0000000000007992 */ /* 0x0003ec0000008000 */
[----:B-1----:R-:W1:Y:S02]  /*3160*/  FENCE.VIEW.ASYNC.S ;  /* 0x00000000000073c6 */ /* 0x002e640000000000 */
[----:B-1----:R1:W-:Y:S01]  /*3170*/  SYNCS.ARRIVE.TRANS64.RED.A1T0 RZ, [R3+URZ], RZ ;  /* 0x000000ff03ff79a7 */ /* 0x0023e200081004ff */
[----:B------:R1:W3:Y:S01]  /*3180*/  @P0 SYNCS.PHASECHK.TRANS64.TRYWAIT P2, [UR7], R2 ;  /* 0x00000002ff0005a7 */ /* 0x0002e20008041107 */
[----:B------:R-:W-:Y:S01]  /*3190*/  ULEA UR7, UR15, UR16, 0x7 ;  /* 0x000000100f077291 */ /* 0x000fe2000f8e38ff */
[----:B--2---:R-:W-:Y:S01]  /*31a0*/  LOP3.LUT P1, RZ, R6, 0x1, RZ, 0xc0, !PT ;  /* 0x0000000106ff7812 */ /* 0x004fe2000782c0ff */
[----:B------:R-:W2:Y:S02]  /*31b0*/  SYNCS.PHASECHK.TRANS64.TRYWAIT P0, [UR6+0xc0], R0 ;  /* 0x0000c000ff0075a7 */ /* 0x000ea40008001106 */
[----:B-123--:R-:W-:Y:S10]  /*31c0*/  @!P0 BRA `(.L_x_53) ;  /* 0x0000006000408947 */ /* 0x00eff40003800000 */
.L_x_145:
[----:B------:R-:W-:Y:S01]  /*31d0*/  IADD3 R10, PT, PT, R10, 0x1, RZ ;  /* 0x000000010a0a7810 */ /* 0x000fe20007ffe0ff */
[----:B------:R-:W-:Y:S06]  /*31e0*/  BRA.U !UP3, `(.L_x_54) ;  /* 0x000000050b107547 */ /* 0x000fec000b800000 */
[----:B------:R-:W-:Y:S01]  /*31f0*/  UPLOP3.LUT UP4, UPT, UPT, UPT, UPT, 0x40, 0x4 ;  /* 0x000000000004789c */ /* 0x000fe20003f8e870 */
[----:B------:R-:W-:Y:S01]  /*3200*/  UMOV UR13, UR8 ;  /* 0x00000008000d7c82 */ /* 0x000fe20008000000 */
[----:B------:R-:W-:Y:S01]  /*3210*/  UMOV UR12, UR4 ;  /* 0x00000004000c7c82 */ /* 0x000fe20008000000 */
[----:B------:R-:W-:-:S08]  /*3220*/  UMOV UR17, UR14 ;  /* 0x0000000e00117c82 */ /* 0x000fd00008000000 */
.L_x_57:
[----:B------:R-:W-:Y:S02]  /*3230*/  UIADD3 UR13, UPT, UPT, UR13, 0x1, URZ ;  /* 0x000000010d0d7890 */ /* 0x000fe4000fffe0ff */
[----:B--2---:R-:W-:Y:S02]  /*3240*/  ULEA UR11, UR17, UR5, 0x3 ;  /* 0x00000005110b7291 */ /* 0x004fe4000f8e18ff */
[----:B------:R-:W-:Y:S01]  /*3250*/  UISETP.NE.AND UP0, UPT, UR13, URZ, UPT ;  /* 0x000000ff0d00728c */ /* 0x000fe2000bf05270 */
[----:B---3--:R-:W-:Y:S10]  /*3260*/  @P2 BRA `(.L_x_55) ;  /* 0x00000000000c2947 */ /* 0x008ff40003800000 */
[----:B-1----:R-:W-:Y:S04]  /*3270*/  SHF.L.U32 R2, R8, 0x1f, RZ ;  /* 0x0000001f08027819 */ /* 0x002fe800000006ff */
[----:B------:R-:W1:Y:S02]  /*3280*/  SYNCS.PHASECHK.TRANS64.TRYWAIT P0, [UR11], R2 ;  /* 0x00000002ff0075a7 */ /* 0x000e64000800110b */
[----:B-1----:R-:W-:Y:S05]  /*3290*/  @!P0 BRA `(.L_x_56) ;  /* 0x0000006000248947 */ /* 0x002fea0003800000 */
.L_x_55:
[----:B------:R-:W-:Y:S01]  /*32a0*/  UISETP.NE.AND UP1, UPT, UR12, 0x1, UPT ;  /* 0x000000010c00788c */ /* 0x000fe2000bf25270 */
[----:B------:R-:W-:Y:S01]  /*32b0*/  PLOP3.LUT P2, PT, PT, PT, PT, 0x80, 0x8 ;  /* 0x000000000008781c */ /* 0x000fe20003f4f070 */
[----:B------:R-:W-:Y:S02]  /*32c0*/  UIADD3 UR14, UPT, UPT, UR17, 0x1, URZ ;  /* 0x00000001110e7890 */ /* 0x000fe4000fffe0ff */
[----:B------:R-:W-:Y:S02]  /*32d0*/  ULEA UR64, UR17, UR10, 0xb ;  /* 0x0000000a11407291 */ /* 0x000fe4000f8e58ff */
[----:B------:R-:W-:Y:S01]  /*32e0*/  UISETP.NE.AND UP2, UPT, UR14, 0x3, UPT ;  /* 0x000000030e00788c */ /* 0x000fe2000bf45270 */
[----:B------:R-:W-:Y:S01]  /*32f0*/  PLOP3.LUT P0, PT, PT, PT, UP1, 0x80, 0x8 ;  /* 0x000000000008781c */ /* 0x000fe20003f0f018 */
[----:B------:R-:W-:Y:S02]  /*3300*/  ULEA UR62, UR17, UR9, 0xb ;  /* 0x00000009113e7291 */ /* 0x000fe4000f8e58ff */
[----:B------:R-:W-:Y:S02]  /*3310*/  USEL UR35, URZ, 0x1, UP2 ;  /* 0x00000001ff237887 */ /* 0x000fe40009000000 */
[----:B------:R-:W-:Y:S02]  /*3320*/  USEL UR14, UR14, URZ, UP2 ;  /* 0x000000ff0e0e7287 */ /* 0x000fe40009000000 */
[----:B------:R-:W-:Y:S02]  /*3330*/  UIADD3 UR60, UPT, UPT, UR64, 0x2, URZ ;  /* 0x00000002403c7890 */ /* 0x000fe4000fffe0ff */
[----:B------:R-:W-:Y:S01]  /*3340*/  @UP1 ULEA UR34, UR14, UR5, 0x3 ;  /* 0x000000050e221291 */ /* 0x000fe2000f8e18ff */
[----:B------:R-:W-:Y:S01]  /*3350*/  LOP3.LUT R8, R8, UR35, RZ, 0x3c, !PT ;  /* 0x0000002308087c12 */ /* 0x000fe2000f8e3cff */
[----:B------:R-:W-:Y:S02]  /*3360*/  UIADD3 UR58, UPT, UPT, UR62, 0x2, URZ ;  /* 0x000000023e3a7890 */ /* 0x000fe4000fffe0ff */
[----:B------:R-:W-:Y:S01]  /*3370*/  UIADD3 UR56, UPT, UPT, UR64, 0x4, URZ ;  /* 0x0000000440387890 */ /* 0x000fe2000fffe0ff */
[----:B-1----:R-:W-:Y:S01]  /*3380*/  @P0 SHF.L.U32 R0, R8, 0x1f, RZ ;  /* 0x0000001f08000819 */ /* 0x002fe200000006ff */
[----:B------:R-:W-:Y:S02]  /*3390*/  UIADD3 UR54, UPT, UPT, UR62, 0x4, URZ ;  /* 0x000000043e367890 */ /* 0x000fe4000fffe0ff */
[----:B------:R-:W-:Y:S01]  /*33a0*/  UIADD3 UR52, UPT, UPT, UR64, 0x6, URZ ;  /* 0x0000000640347890 */ /* 0x000fe2000fffe0ff */
[----:B------:R2:W3:Y:S01]  /*33b0*/  @P0 SYNCS.PHASECHK.TRANS64.TRYWAIT P2, [UR34], R0 ;  /* 0x00000000ff0005a7 */ /* 0x0004e20008041122 */
[----:B------:R-:W-:Y:S02]  /*33c0*/  UIADD3 UR50, UPT, UPT, UR62, 0x6, URZ ;  /* 0x000000063e327890 */ /* 0x000fe4000fffe0ff */
        /* <DEDUP_REMOVED lines=9> */
[----:B------:R-:W-:Y:S01]  /*3460*/  UIADD3 UR12, UPT, UPT, UR12, -0x1, URZ ;  /* 0xffffffff0c0c7890 */ /* 0x000fe2000fffe0ff */
[----:B------:R-:W-:Y:S01]  /*3470*/  UMOV UR65, 0x40004040 ;  /* 0x4000404000417882 */ /* 0x000fe20000000000 */
[----:B------:R-:W-:Y:S01]  /*3480*/  UMOV UR63, 0x40004040 ;  /* 0x40004040003f7882 */ /* 0x000fe20000000000 */
[----:B------:R-:W-:Y:S01]  /*3490*/  UMOV UR61, 0x40004040 ;  /* 0x40004040003d7882 */ /* 0x000fe20000000000 */
[----:B------:R2:W-:Y:S01]  /*34a0*/  UTCHMMA gdesc[UR62], gdesc[UR64], tmem[UR7], tmem[UR32], idesc[UR33], UP4 ;  /* 0x00ff20403e0075ea */ /* 0x0005e2000a000007 */
[----:B------:R-:W-:Y:S01]  /*34b0*/  UPLOP3.LUT UP4, UPT, UPT, UPT, UPT, 0x80, 0x8 ;  /* 0x000000000008789c */ /* 0x000fe20003f8f070 */
[----:B------:R-:W-:Y:S01]  /*34c0*/  UMOV UR59, 0x40004040 ;  /* 0x40004040003b7882 */ /* 0x000fe20000000000 */
[----:B------:R-:W-:Y:S01]  /*34d0*/  UMOV UR57, 0x40004040 ;  /* 0x4000404000397882 */ /* 0x000fe20000000000 */
[----:B------:R2:W-:Y:S01]  /*34e0*/  UTCHMMA gdesc[UR58], gdesc[UR60], tmem[UR7], tmem[UR30], idesc[UR31], UPT ;  /* 0x00ff1e3c3a0075ea */ /* 0x0005e2000b800007 */
        /* <DEDUP_REMOVED lines=14> */
[----:B------:R-:W-:Y:S01]  /*35d0*/  UMOV UR35, 0x40004040 ;  /* 0x4000404000237882 */ /* 0x000fe20000000000 */
[----:B------:R2:W-:Y:S01]  /*35e0*/  UTCHMMA gdesc[UR38], gdesc[UR40], tmem[UR7], tmem[UR20], idesc[UR21], UPT ;  /* 0x00ff1428260075ea */ /* 0x0005e2000b800007 */
[----:B------:R2:W-:Y:S01]  /*35f0*/  UTCHMMA gdesc[UR34], gdesc[UR36], tmem[UR7], tmem[UR18], idesc[UR19], UPT ;  /* 0x00ff1224220075ea */ /* 0x0005e2000b800007 */
[----:B------:R2:W-:Y:S01]  /*3600*/  UTCBAR [UR11], URZ ;  /* 0x000000ff0b0073e9 */ /* 0x0005e200080000ff */
[----:B------:R-:W-:Y:S01]  /*3610*/  UMOV UR17, UR14 ;  /* 0x0000000e00117c82 */ /* 0x000fe20008000000 */
[----:B------:R-:W-:Y:S05]  /*3620*/  BRA.U UP0, `(.L_x_57) ;  /* 0xfffffffd00007547 */ /* 0x000fea000b83ffff */
.L_x_54:
[----:B------:R-:W-:Y:S01]  /*3630*/  UIADD3 UR15, UPT, UPT, UR15, 0x1, URZ ;  /* 0x000000010f0f7890 */ /* 0x000fe2000fffe0ff */
[C---:B------:R-:W-:Y:S01]  /*3640*/  ISETP.NE.AND P0, PT, R10.reuse, 0x2, PT ;  /* 0x000000020a00780c */ /* 0x040fe20003f05270 */
[----:B--2---:R-:W-:Y:S02]  /*3650*/  UIADD3 UR7, UPT, UPT, UR6, 0xa0, URZ ;  /* 0x000000a006077890 */ /* 0x004fe4000fffe0ff */
[----:B------:R-:W-:Y:S01]  /*3660*/  UISETP.NE.AND UP0, UPT, UR15, 0x4, UPT ;  /* 0x000000040f00788c */ /* 0x000fe2000bf05270 */
[----:B-1----:R-:W-:Y:S02]  /*3670*/  SEL R0, RZ, 0x1, P0 ;  /* 0x00000001ff007807 */ /* 0x002fe40000000000 */
[----:B------:R-:W-:Y:S01]  /*3680*/  SEL R10, R10, RZ, P0 ;  /* 0x000000ff0a0a7207 */ /* 0x000fe20000000000 */
[----:B------:R-:W-:Y:S01]  /*3690*/  USEL UR6, URZ, 0x1, UP0 ;  /* 0x00000001ff067887 */ /* 0x000fe20008000000 */
[----:B------:R-:W-:Y:S01]  /*36a0*/  LOP3.LUT R9, R9, R0, RZ, 0x3c, !PT ;  /* 0x0000000009097212 */ /* 0x000fe200078e3cff */
[----:B------:R-:W-:Y:S01]  /*36b0*/  USEL UR15, UR15, URZ, UP0 ;  /* 0x000000ff0f0f7287 */ /* 0x000fe20008000000 */
[----:B------:R1:W-:Y:S03]  /*36c0*/  UTCBAR [UR7], URZ ;  /* 0x000000ff070073e9 */ /* 0x0003e600080000ff */
[----:B------:R-:W-:Y:S01]  /*36d0*/  LOP3.LUT R11, R11, UR6, RZ, 0x3c, !PT ;  /* 0x000000060b0b7c12 */ /* 0x000fe2000f8e3cff */
[----:B------:R-:W-:Y:S07]  /*36e0*/  @P1 BRA `(.L_x_58) ;  /* 0xfffffff800501947 */ /* 0x000fee000383ffff */
[----:B------:R-:W2:Y:S01]  /*36f0*/  S2UR UR4, SR_CgaCtaId ;  /* 0x00000000000479c3 */ /* 0x000ea20000008800 */
[----:B------:R-:W-:Y:S01]  /*3700*/  ELECT P0, URZ, PT ;  /* 0x0000000000ff782f */ /* 0x000fe20003800000 */
[----:B------:R-:W-:Y:S01]  /*3710*/  IMAD.MOV.U32 R0, RZ, RZ, 0x1 ;  /* 0x00000001ff007424 */ /* 0x000fe200078e00ff */
[----:B------:R-:W-:Y:S01]  /*3720*/  UIADD3 UR5, UPT, UPT, UR5, 0xc0, URZ ;  /* 0x000000c005057890 */ /* 0x000fe2000fffe0ff */
[----:B------:R-:W-:Y:S01]  /*3730*/  SHF.L.U32 R2, R11, 0x1f, RZ ;  /* 0x0000001f0b027819 */ /* 0x000fe200000006ff */
[----:B------:R-:W-:-:S03]  /*3740*/  UMOV UR6, 0x40 ;  /* 0x0000004000067882 */ /* 0x000fc60000000000 */
[----:B------:R-:W-:Y:S01]  /*3750*/  UVIRTCOUNT.DEALLOC.SMPOOL 0x80 ;  /* 0x000000800000784c */ /* 0x000fe20000000000 */
[----:B--2---:R-:W-:Y:S02]  /*3760*/  ULEA UR4, UR4, UR6, 0x18 ;  /* 0x0000000604047291 */ /* 0x004fe4000f8ec0ff */
[----:B------:R-:W-:-:S07]  /*3770*/  ULEA UR6, UR15, UR5, 0x3 ;  /* 0x000000050f067291 */ /* 0x000fce000f8e18ff */
[----:B------:R2:W-:Y:S02]  /*3780*/  @P0 STS.U8 [UR4+0x1c], R0 ;  /* 0x00001c00ff000988 */ /* 0x0005e40008000004 */
[----:B------:R-:W4:Y:S02]  /*3790*/  SYNCS.PHASECHK.TRANS64.TRYWAIT P0, [UR6], R2 ;  /* 0x00000002ff0075a7 */ /* 0x000f240008001106 */
[----:B--2-4-:R-:W-:Y:S05]  /*37a0*/  @!P0 BRA `(.L_x_59) ;  /* 0x0000005800f88947 */ /* 0x014fea0003800000 */
.L_x_148:
[----:B-1----:R-:W-:-:S04]  /*37b0*/  UIADD3 UR7, UPT, UPT, UR15, 0x1, URZ ;  /* 0x000000010f077890 */ /* 0x002fc8000fffe0ff */
[----:B------:R-:W-:-:S04]  /*37c0*/  UISETP.NE.AND UP0, UPT, UR7, 0x4, UPT ;  /* 0x000000040700788c */ /* 0x000fc8000bf05270 */
[----:B------:R-:W-:Y:S02]  /*37d0*/  USEL UR8, URZ, 0x1, UP0 ;  /* 0x00000001ff087887 */ /* 0x000fe40008000000 */
[----:B------:R-:W-:-:S04]  /*37e0*/  USEL UR7, UR7, URZ, UP0 ;  /* 0x000000ff07077287 */ /* 0x000fc80008000000 */
[----:B------:R-:W-:Y:S01]  /*37f0*/  ULEA UR6, UR7, UR5, 0x3 ;  /* 0x0000000507067291 */ /* 0x000fe2000f8e18ff */
[----:B--2---:R-:W-:-:S04]  /*3800*/  LOP3.LUT R2, R11, UR8, RZ, 0x3c, !PT ;  /* 0x000000080b027c12 */ /* 0x004fc8000f8e3cff */
[----:B------:R-:W-:-:S04]  /*3810*/  SHF.L.U32 R3, R2, 0x1f, RZ ;  /* 0x0000001f02037819 */ /* 0x000fc800000006ff */
[----:B------:R-:W1:Y:S02]  /*3820*/  SYNCS.PHASECHK.TRANS64.TRYWAIT P0, [UR6], R3 ;  /* 0x00000003ff0075a7 */ /* 0x000e640008001106 */
[----:B-1----:R-:W-:Y:S05]  /*3830*/  @!P0 BRA `(.L_x_60) ;  /* 0x0000005800ec8947 */ /* 0x002fea0003800000 */
.L_x_150:
        /* <DEDUP_REMOVED lines=9> */
.L_x_152:
[----:B------:R-:W-:-:S04]  /*38d0*/  UIADD3 UR7, UPT, UPT, UR7, 0x1, URZ ;  /* 0x0000000107077890 */ /* 0x000fc8000fffe0ff */
[----:B------:R-:W-:-:S04]  /*38e0*/  UISETP.NE.AND UP0, UPT, UR7, 0x4, UPT ;  /* 0x000000040700788c */ /* 0x000fc8000bf05270 */
[----:B------:R-:W-:Y:S02]  /*38f0*/  USEL UR6, URZ, 0x1, UP0 ;  /* 0x00000001ff067887 */ /* 0x000fe40008000000 */
[----:B------:R-:W-:-:S04]  /*3900*/  USEL UR7, UR7, URZ, UP0 ;  /* 0x000000ff07077287 */ /* 0x000fc80008000000 */
[----:B------:R-:W-:Y:S01]  /*3910*/  ULEA UR7, UR7, UR5, 0x3 ;  /* 0x0000000507077291 */ /* 0x000fe2000f8e18ff */
[----:B------:R-:W-:-:S04]  /*3920*/  LOP3.LUT R2, R2, UR6, RZ, 0x3c, !PT ;  /* 0x0000000602027c12 */ /* 0x000fc8000f8e3cff */
[----:B------:R-:W-:-:S04]  /*3930*/  SHF.L.U32 R2, R2, 0x1f, RZ ;  /* 0x0000001f02027819 */ /* 0x000fc800000006ff */
[----:B------:R-:W2:Y:S02]  /*3940*/  SYNCS.PHASECHK.TRANS64.TRYWAIT P0, [UR7], R2 ;  /* 0x00000002ff0075a7 */ /* 0x000ea40008001107 */
[----:B--2---:R-:W-:Y:S05]  /*3950*/  @!P0 BRA `(.L_x_62) ;  /* 0x0000005800d48947 */ /* 0x004fea0003800000 */
.L_x_154:
[----:B------:R-:W-:Y:S01]  /*3960*/  NOP ;  /* 0x0000000000007918 */ /* 0x000fe20000000000 */
[----:B-1----:R-:W1:Y:S01]  /*3970*/  LDS R0, [UR4+0x14] ;  /* 0x00001404ff007984 */ /* 0x002e620008000800 */
[----:B------:R-:W-:Y:S01]  /*3980*/  ULOP3.LUT UR6, UR16, 0xffff, URZ, 0xc0, !UPT ;  /* 0x0000ffff10067892 */ /* 0x000fe2000f8ec0ff */
[----:B------:R-:W-:Y:S01]  /*3990*/  UMOV UR8, 0xffff ;  /* 0x0000ffff00087882 */ /* 0x000fe20000000000 */
[----:B------:R-:W-:Y:S02]  /*39a0*/  UMOV UR5, 0x1 ;  /* 0x0000000100057882 */ /* 0x000fe40000000000 */
[----:B------:R-:W-:-:S04]  /*39b0*/  USHF.R.U32.HI UR6, URZ, 0x5, UR6 ;  /* 0x00000005ff067899 */ /* 0x000fc80008011606 */
[----:B------:R-:W-:Y:S02]  /*39c0*/  USHF.L.U32 UR8, UR8, UR6, URZ ;  /* 0x0000000608087299 */ /* 0x000fe400080006ff */
[----:B------:R-:W-:-:S04]  /*39d0*/  USHF.L.U32 UR5, UR5, UR6, URZ ;  /* 0x0000000605057299 */ /* 0x000fc800080006ff */
[----:B-1----:R-:W-:-:S04]  /*39e0*/  LOP3.LUT R0, R0, UR8, RZ, 0xc0, !PT ;  /* 0x0000000800007c12 */ /* 0x002fc8000f8ec0ff */
[----:B------:R-:W-:-:S13]  /*39f0*/  ISETP.NE.AND P0, PT, R0, UR8, PT ;  /* 0x0000000800007c0c */ /* 0x000fda000bf05270 */
[----:B------:R-:W-:Y:S05]  /*3a00*/  @P0 BRA `(.L_x_63) ;  /* 0x0000000000580947 */ /* 0x000fea0003800000 */
[----:B------:R-:W1:Y:S02]  /*3a10*/  LDS R0, [UR4+0x18] ;  /* 0x00001804ff007984 */ /* 0x000e640008000800 */
[----:B-1----:R-:W-:-:S04]  /*3a20*/  LOP3.LUT R0, R0, UR5, RZ, 0xc0, !PT ;  /* 0x0000000500007c12 */ /* 0x002fc8000f8ec0ff */
[----:B------:R-:W-:-:S13]  /*3a30*/  ISETP.NE.AND P0, PT, R0, UR5, PT ;  /* 0x0000000500007c0c */ /* 0x000fda000bf05270 */
[----:B------:R-:W-:Y:S05]  /*3a40*/  @P0 BRA `(.L_x_64) ;  /* 0x00000000003c0947 */ /* 0x000fea0003800000 */
[----:B------:R-:W1:Y:S01]  /*3a50*/  S2R R2, SR_LANEID ;  /* 0x0000000000027919 */ /* 0x000e620000000000 */
[----:B------:R-:W-:Y:S01]  /*3a60*/  ULOP3.LUT UR8, URZ, UR8, URZ, 0x33, !UPT ;  /* 0x00000008ff087292 */ /* 0x000fe2000f8e33ff */
[----:B------:R-:W-:Y:S02]  /*3a70*/  VOTEU.ANY UR7, UPT, PT ;  /* 0x0000000000077886 */ /* 0x000fe400038e0100 */
[----:B------:R-:W-:-:S03]  /*3a80*/  UFLO.U32 UR7, UR7 ;  /* 0x00000007000772bd */ /* 0x000fc600080e0000 */
[----:B------:R-:W-:-:S04]  /*3a90*/  IMAD.U32 R0, RZ, RZ, UR8 ;  /* 0x00000008ff007e24 */ /* 0x000fc8000f8e00ff */
[----:B------:R2:W4:Y:S02]  /*3aa0*/  REDUX UR6, R0 ;  /* 0x00000000000673c4 */ /* 0x0005240000000000 */
[----:B------:R1:W-:Y:S02]  /*3ab0*/  UTCATOMSWS.AND URZ, UR8 ;  /* 0x0000000800ff79e3 */ /* 0x0003e40008000000 */
[----:B-1----:R-:W-:Y:S02]  /*3ac0*/  ISETP.EQ.U32.AND P0, PT, R2, UR7, PT ;  /* 0x0000000702007c0c */ /* 0x002fe4000bf02070 */
[----:B--2---:R-:W-:Y:S02]  /*3ad0*/  LOP3.LUT R0, RZ, UR5, RZ, 0x33, !PT ;  /* 0x00000005ff007c12 */ /* 0x004fe4000f8e33ff */
[----:B----4-:R-:W-:Y:S02]  /*3ae0*/  MOV R2, UR6 ;  /* 0x0000000600027c02 */ /* 0x010fe40008000f00 */
[----:B------:R-:W1:Y:S07]  /*3af0*/  REDUX UR5, R0 ;  /* 0x00000000000573c4 */ /* 0x000e6e0000000000 */
[----:B------:R2:W-:Y:S01]  /*3b00*/  @P0 ATOMS.AND RZ, [UR4+0x14], R2 ;  /* 0x00001402ffff098c */ /* 0x0005e2000a800004 */
[----:B-1----:R-:W-:-:S05]  /*3b10*/  IMAD.U32 R0, RZ, RZ, UR5 ;  /* 0x00000005ff007e24 */ /* 0x002fca000f8e00ff */
[----:B------:R2:W-:Y:S01]  /*3b20*/  @P0 ATOMS.AND RZ, [UR4+0x18], R0 ;  /* 0x00001800ffff098c */ /* 0x0005e2000a800004 */
[----:B------:R-:W-:Y:S05]  /*3b30*/  BRA `(.L_x_65) ;  /* 0x0000000000147947 */ /* 0x000fea0003800000 */
.L_x_64:
[----:B------:R-:W-:Y:S02]  /*3b40*/  MOV R2, 0x3b60 ;  /* 0x00003b6000027802 */ /* 0x000fe40000000f00 */
[----:B---3-5:R-:W-:Y:S05]  /*3b50*/  CALL.REL.NOINC `($__internal_0_$__cuda_sm10x_tcgen05_guardrail_trap_col_being_dealloced_not_returned_by_alloc) ;  /* 0x0000005c00bc7944 */ /* 0x028fea0003c00000 */
[----:B------:R-:W-:Y:S05]  /*3b60*/  BRA `(.L_x_65) ;  /* 0x0000000000087947 */ /* 0x000fea0003800000 */
.L_x_63:
[----:B------:R-:W-:Y:S02]  /*3b70*/  MOV R2, 0x3b90 ;  /* 0x00003b9000027802 */ /* 0x000fe40000000f00 */
[----:B---3-5:R-:W-:Y:S05]  /*3b80*/  CALL.REL.NOINC `($__internal_2_$__cuda_sm10x_tcgen05_guardrail_trap_unallocated_columns_being_dealloced) ;  /* 0x0000005c00c87944 */ /* 0x028fea0003c00000 */
.L_x_65:
[----:B------:R-:W-:Y:S01]  /*3b90*/  NOP ;  /* 0x0000000000007918 */ /* 0x000fe20000000000 */
[----:B------:R-:W-:Y:S05]  /*3ba0*/  EXIT ;  /* 0x000000000000794d */ /* 0x000fea0003800000 */
.L_x_47:
[----:B------:R-:W-:-:S09]  /*3bb0*/  UISETP.NE.OR UP2, UPT, UR8, 0x3, !UP2 ;  /* 0x000000030800788c */ /* 0x000fd2000d745670 */
[----:B------:R-:W-:Y:S05]  /*3bc0*/  BRA.U UP2, `(.L_x_66) ;  /* 0x0000001102087547 */ /* 0x000fea000b800000 */
[----:B------:R-:W1:Y:S01]  /*3bd0*/  LDC R0, c[0x0][0xb30] ;  /* 0x0002cc00ff007b82 */ /* 0x000e620000000800 */
[----:B------:R-:W2:Y:S01]  /*3be0*/  LDCU.64 UR8, c[0x0][0x888] ;  /* 0x00011100ff0877ac */ /* 0x000ea20008000a00 */
[----:B------:R-:W-:Y:S02]  /*3bf0*/  HFMA2 R27, -RZ, RZ, 0, 0 ;  /* 0x00000000ff1b7431 */ /* 0x000fe400000001ff */
[----:B------:R-:W-:Y:S01]  /*3c00*/  IMAD.MOV.U32 R29, RZ, RZ, 0x1 ;  /* 0x00000001ff1d7424 */ /* 0x000fe200078e00ff */
[----:B------:R-:W-:Y:S01]  /*3c10*/  MOV R25, 0x2000 ;  /* 0x0000200000197802 */ /* 0x000fe20000000f00 */
[----:B------:R-:W4:Y:S01]  /*3c20*/  LDCU.64 UR4, c[0x0][0x890] ;  /* 0x00011200ff0477ac */ /* 0x000f220008000a00 */
[----:B------:R-:W-:Y:S01]  /*3c30*/  IMAD.MOV.U32 R28, RZ, RZ, RZ ;  /* 0x000000ffff1c7224 */ /* 0x000fe200078e00ff */
[----:B------:R-:W3:Y:S01]  /*3c40*/  LDC R24, c[0x0][0x370] ;  /* 0x0000dc00ff187b82 */ /* 0x000ee20000000800 */
[----:B------:R-:W-:Y:S01]  /*3c50*/  UMOV UR7, 0x400 ;  /* 0x0000040000077882 */ /* 0x000fe20000000000 */
[----:B------:R-:W-:-:S02]  /*3c60*/  UPLOP3.LUT UP1, UPT, UPT, UPT, UPT, 0x40, 0x4 ;  /* 0x000000000004789c */ /* 0x000fc40003f2e870 */
[----:B------:R-:W-:-:S04]  /*3c70*/  ULEA UR7, UR37, UR7, 0x18 ;  /* 0x0000000725077291 */ /* 0x000fc8000f8ec0ff */
[----:B------:R-:W3:Y:S01]  /*3c80*/  LDC R3, c[0x0][0xb0c] ;  /* 0x0002c300ff037b82 */ /* 0x000ee20000000800 */
[----:B------:R-:W-:Y:S02]  /*3c90*/  UIADD3 UR13, UPT, UPT, UR7, 0x48, URZ ;  /* 0x00000048070d7890 */ /* 0x000fe4000fffe0ff */
[----:B--2---:R-:W-:Y:S02]  /*3ca0*/  UISETP.NE.U32.AND UP2, UPT, UR8, URZ, UPT ;  /* 0x000000ff0800728c */ /* 0x004fe4000bf45070 */
[----:B------:R-:W-:Y:S02]  /*3cb0*/  UIADD3 UR33, UPT, UPT, UR7, 0x30, URZ ;  /* 0x0000003007217890 */ /* 0x000fe4000fffe0ff */
[----:B----4-:R-:W-:Y:S01]  /*3cc0*/  UISETP.NE.U32.AND UP3, UPT, UR4, URZ, UPT ;  /* 0x000000ff0400728c */ /* 0x010fe2000bf65070 */
[----:B------:R-:W2:Y:S01]  /*3cd0*/  LDC R18, c[0x0][0xb20] ;  /* 0x0002c800ff127b82 */ /* 0x000ea20000000800 */
[----:B-1----:R-:W-:Y:S01]  /*3ce0*/  ISETP.NE.AND P1, PT, R0, 0x1, PT ;  /* 0x000000010000780c */ /* 0x002fe20003f25270 */
[----:B------:R-:W-:-:S02]  /*3cf0*/  UISETP.NE.AND.EX UP2, UPT, UR9, URZ, UPT, UP2 ;  /* 0x000000ff0900728c */ /* 0x000fc4000bf45320 */
[----:B------:R-:W-:Y:S02]  /*3d00*/  UIADD3 UR25, UPT, UPT, UR7, 0x38, URZ ;  /* 0x0000003807197890 */ /* 0x000fe4000fffe0ff */
[----:B------:R-:W-:Y:S02]  /*3d10*/  UIADD3 UR17, UPT, UPT, UR7, 0x40, URZ ;  /* 0x0000004007117890 */ /* 0x000fe4000fffe0ff */
[----:B------:R-:W1:Y:S01]  /*3d20*/  LDC.64 R30, c[0x0][0x348] ;  /* 0x0000d200ff1e7b82 */ /* 0x000e620000000a00 */
[----:B------:R-:W-:Y:S02]  /*3d30*/  UPRMT UR13, UR37, 0x654, UR13 ;  /* 0x00000654250d7896 */ /* 0x000fe4000800000d */
[----:B------:R-:W-:-:S05]  /*3d40*/  UISETP.NE.AND.EX UP3, UPT, UR5, URZ, UPT, UP3 ;  /* 0x000000ff0500728c */ /* 0x000fca000bf65330 */
[----:B------:R-:W4:Y:S08]  /*3d50*/  LDC.64 R16, c[0x0][0xb10] ;  /* 0x0002c400ff107b82 */ /* 0x000f300000000a00 */
[----:B------:R-:W1:Y:S08]  /*3d60*/  LDC.64 R6, c[0x0][0xb18] ;  /* 0x0002c600ff067b82 */ /* 0x000e700000000a00 */
[----:B------:R-:W1:Y:S08]  /*3d70*/  LDC.64 R4, c[0x0][0xb28] ;  /* 0x0002ca00ff047b82 */ /* 0x000e700000000a00 */
[----:B--23--:R-:W1:Y:S02]  /*3d80*/  LDC R19, c[0x0][0x374] ;  /* 0x0000dd00ff137b82 */ /* 0x00ce640000000800 */
.L_x_77:
[C---:B------:R-:W-:Y:S02]  /*3d90*/  LEA R0, R28.reuse, UR7, 0x3 ;  /* 0x000000071c007c11 */ /* 0x040fe4000f8e18ff */
[----:B------:R-:W-:Y:S02]  /*3da0*/  SHF.L.U32 R2, R27, 0x1f, RZ ;  /* 0x0000001f1b027819 */ /* 0x000fe400000006ff */
[----:B------:R-:W-:Y:S02]  /*3db0*/  LEA R20, R28, UR7, 0x4 ;  /* 0x000000071c147c11 */ /* 0x000fe4000f8e20ff */
[----:B--2---:R-:W2:Y:S02]  /*3dc0*/  SYNCS.PHASECHK.TRANS64.TRYWAIT P0, [R0+URZ+0x80], R2 ;  /* 0x00008002000075a7 */ /* 0x004ea400080011ff */
[----:B--2---:R-:W-:Y:S05]  /*3dd0*/  @!P0 BRA `(.L_x_67) ;  /* 0x0000005400cc8947 */ /* 0x004fea0003800000 */
.L_x_155:
[----:B------:R-:W-:Y:S01]  /*3de0*/  ISETP.GE.AND P0, PT, R40, 0x1, PT ;  /* 0x000000012800780c */ /* 0x000fe20003f06270 */
[----:B------:R-:W3:Y:S01]  /*3df0*/  LDS.128 R20, [R20+0x110] ;  /* 0x0001100014147984 */ /* 0x000ee20000000c00 */
[----:B--2---:R-:W-:Y:S01]  /*3e00*/  VIADD R0, R0, 0x90 ;  /* 0x0000009000007836 */ /* 0x004fe20000000000 */
[----:B------:R-:W-:Y:S01]  /*3e10*/  @!PT LDS RZ, [RZ] ;  /* 0x00000000fffff984 */ /* 0x000fe20000000800 */
[----:B------:R-:W-:Y:S01]  /*3e20*/  @!PT LDS RZ, [RZ] ;  /* 0x00000000fffff984 */ /* 0x000fe20000000800 */
[----:B------:R-:W-:Y:S01]  /*3e30*/  @!PT LDS RZ, [RZ] ;  /* 0x00000000fffff984 */ /* 0x000fe20000000800 */
[----:B------:R-:W-:Y:S01]  /*3e40*/  @!PT LDS RZ, [RZ] ;  /* 0x00000000fffff984 */ /* 0x000fe20000000800 */
[----:B------:R2:W-:Y:S06]  /*3e50*/  MEMBAR.ALL.CTA ;  /* 0x0000000000007992 */ /* 0x0005ec0000008000 */
[----:B--2---:R-:W2:Y:S01]  /*3e60*/  FENCE.VIEW.ASYNC.S ;  /* 0x00000000000073c6 */ /* 0x004ea20000000000 */
[----:B------:R-:W-:Y:S04]  /*3e70*/  PRMT R0, RZ, 0x654, R0 ;  /* 0x00000654ff007816 */ /* 0x000fe80000000000 */
[----:B--2---:R2:W-:Y:S01]  /*3e80*/  SYNCS.ARRIVE.TRANS64.RED.A1T0 RZ, [R0+URZ], RZ ;  /* 0x000000ff00ff79a7 */ /* 0x0045e200081004ff */
[----:B---3--:R-:W-:Y:S11]  /*3e90*/  LOP3.LUT P3, RZ, R22, 0x1, RZ, 0xc0, !PT ;  /* 0x0000000116ff7812 */ /* 0x008ff6000786c0ff */
[----:B------:R-:W-:Y:S02]  /*3ea0*/  @!UPT UIADD3 URZ, UPT, UPT, URZ, URZ, URZ ;  /* 0x000000fffffff290 */ /* 0x000fe4000fffe0ff */
[----:B------:R-:W-:Y:S02]  /*3eb0*/  @P3 MOV R11, R20 ;  /* 0x00000014000b3202 */ /* 0x000fe40000000f00 */
[----:B------:R-:W-:Y:S01]  /*3ec0*/  @P3 LOP3.LUT R10, R21, 0xffff, RZ, 0xc0, !PT ;  /* 0x0000ffff150a3812 */ /* 0x000fe200078ec0ff */
[----:B--2---:R-:W-:Y:S06]  /*3ed0*/  @!P0 BRA `(.L_x_68) ;  /* 0x0000000000a48947 */ /* 0x004fec0003800000 */
[-C--:B-1----:R-:W-:Y:S01]  /*3ee0*/  IMAD.HI.U32 R0, R19, R7.reuse, RZ ;  /* 0x0000000713007227 */ /* 0x082fe200078e00ff */
[----:B------:R-:W-:Y:S02]  /*3ef0*/  ISETP.NE.AND P0, PT, R6, 0x1, PT ;  /* 0x000000010600780c */ /* 0x000fe40003f05270 */
[----:B------:R-:W-:Y:S01]  /*3f00*/  ISETP.NE.AND P2, PT, R40, 0x1, PT ;  /* 0x000000012800780c */ /* 0x000fe20003f45270 */
[----:B----4-:R-:W-:Y:S01]  /*3f10*/  IMAD.HI.U32 R9, R24, R16, RZ ;  /* 0x0000001018097227 */ /* 0x010fe200078e00ff */
[----:B------:R-:W-:Y:S02]  /*3f20*/  SHF.R.U32.HI R0, RZ, R18, R0 ;  /* 0x00000012ff007219 */ /* 0x000fe40000011600 */
[----:B------:R-:W-:Y:S01]  /*3f30*/  ISETP.NE.AND P4, PT, R3, 0x1, PT ;  /* 0x000000010300780c */ /* 0x000fe20003f85270 */
[----:B------:R-:W-:Y:S01]  /*3f40*/  IMAD.HI.U32 R13, R10, R7, RZ ;  /* 0x000000070a0d7227 */ /* 0x000fe200078e00ff */
[----:B------:R-:W-:Y:S02]  /*3f50*/  SHF.R.U32.HI R9, RZ, R17, R9 ;  /* 0x00000011ff097219 */ /* 0x000fe40000011609 */
[----:B------:R-:W-:Y:S01]  /*3f60*/  SEL R0, R19, R0, !P0 ;  /* 0x0000000013007207 */ /* 0x000fe20004000000 */
[----:B------:R-:W-:Y:S01]  /*3f70*/  IMAD.HI.U32 R12, R11, R16, RZ ;  /* 0x000000100b0c7227 */ /* 0x000fe200078e00ff */
[----:B------:R-:W-:Y:S03]  /*3f80*/  SEL R9, R24, R9, !P4 ;  /* 0x0000000918097207 */ /* 0x000fe60006000000 */
[-C--:B------:R-:W-:Y:S01]  /*3f90*/  IMAD.HI.U32 R8, R0, R4.reuse, RZ ;  /* 0x0000000400087227 */ /* 0x080fe200078e00ff */
[----:B------:R-:W-:Y:S03]  /*3fa0*/  SHF.R.U32.HI R12, RZ, R17, R12 ;  /* 0x00000011ff0c7219 */ /* 0x000fe6000001160c */
[----:B------:R-:W-:Y:S01]  /*3fb0*/  IMAD.HI.U32 R2, R9, R4, RZ ;  /* 0x0000000409027227 */ /* 0x000fe200078e00ff */
[-C--:B------:R-:W-:Y:S02]  /*3fc0*/  @P2 SHF.R.U32.HI R0, RZ, R5.reuse, R8 ;  /* 0x00000005ff002219 */ /* 0x080fe40000011608 */
[----:B------:R-:W-:Y:S02]  /*3fd0*/  SHF.R.U32.HI R8, RZ, R18, R13 ;  /* 0x00000012ff087219 */ /* 0x000fe4000001160d */
[----:B------:R-:W-:Y:S01]  /*3fe0*/  @P2 SHF.R.U32.HI R9, RZ, R5, R2 ;  /* 0x00000005ff092219 */ /* 0x000fe20000011602 */
[----:B------:R-:W-:Y:S01]  /*3ff0*/  IMAD R0, R40, R0, RZ ;  /* 0x0000000028007224 */ /* 0x000fe200078e02ff */
[----:B------:R-:W-:Y:S02]  /*4000*/  SEL R8, R10, R8, !P0 ;  /* 0x000000080a087207 */ /* 0x000fe40004000000 */
[----:B------:R-:W-:Y:S01]  /*4010*/  SEL R2, R11, R12, !P4 ;  /* 0x0000000c0b027207 */ /* 0x000fe20006000000 */
[----:B------:R-:W-:Y:S01]  /*4020*/  IMAD R12, R40, R9, RZ ;  /* 0x00000009280c7224 */ /* 0x000fe200078e02ff */
[C---:B------:R-:W-:Y:S01]  /*4030*/  ISETP.GE.AND P0, PT, R8.reuse, R0, PT ;  /* 0x000000000800720c */ /* 0x040fe20003f06270 */
[----:B------:R-:W-:Y:S03]  /*4040*/  IMAD.HI.U32 R0, R8, R4, RZ ;  /* 0x0000000408007227 */ /* 0x000fe600078e00ff */
[----:B------:R-:W-:Y:S02]  /*4050*/  ISETP.GE.OR P0, PT, R2, R12, P0 ;  /* 0x0000000c0200720c */ /* 0x000fe40000706670 */
[-C--:B------:R-:W-:Y:S04]  /*4060*/  SHF.R.U32.HI R0, RZ, R5.reuse, R0 ;  /* 0x00000005ff007219 */ /* 0x080fe80000011600 */
[----:B------:R-:W-:Y:S05]  /*4070*/  SEL R13, R8, R0, !P2 ;  /* 0x00000000080d7207 */ /* 0x000fea0005000000 */
[----:B------:R-:W-:Y:S02]  /*4080*/  IMAD.MOV R12, RZ, RZ, -R13 ;  /* 0x000000ffff0c7224 */ /* 0x000fe400078e0a0d */
[----:B------:R-:W-:Y:S04]  /*4090*/  @!P0 IMAD.HI.U32 R0, R2, R4, RZ ;  /* 0x0000000402008227 */ /* 0x000fe800078e00ff */
[----:B------:R-:W-:Y:S01]  /*40a0*/  IMAD R12, R40, R12, R8 ;  /* 0x0000000c280c7224 */ /* 0x000fe200078e0208 */
[----:B------:R-:W-:Y:S04]  /*40b0*/  @!P0 SHF.R.U32.HI R0, RZ, R5, R0 ;  /* 0x00000005ff008219 */ /* 0x000fe80000011600 */
[----:B------:R-:W-:Y:S04]  /*40c0*/  @!P0 SEL R0, R2, R0, !P2 ;  /* 0x0000000002008207 */ /* 0x000fe80005000000 */
[----:B------:R-:W-:Y:S01]  /*40d0*/  @!P0 IADD3 R13, PT, PT, R13, -R0, RZ ;  /* 0x800000000d0d8210 */ /* 0x000fe20007ffe0ff */
[----:B------:R-:W-:Y:S01]  /*40e0*/  @!P0 IMAD R0, R9, R12, R0 ;  /* 0x0000000c09008224 */ /* 0x000fe200078e0200 */
[----:B------:R-:W-:Y:S01]  /*40f0*/  IADD3 R9, PT, PT, -R8, RZ, RZ ;  /* 0x000000ff08097210 */ /* 0x000fe20007ffe1ff */
[--C-:B------:R-:W-:Y:S02]  /*4100*/  IMAD.MOV R12, RZ, RZ, -R2.reuse ;  /* 0x000000ffff0c7224 */ /* 0x100fe400078e0a02 */
[----:B------:R-:W-:Y:S02]  /*4110*/  @!P0 IMAD R8, R13, R40, R2 ;  /* 0x000000280d088224 */ /* 0x000fe400078e0202 */
[----:B------:R-:W-:Y:S02]  /*4120*/  @!P0 IMAD.MOV.U32 R2, RZ, RZ, R0 ;  /* 0x000000ffff028224 */ /* 0x000fe400078e0000 */
[----:B------:R-:W-:Y:S02]  /*4130*/  IMAD R11, R3, R12, R11 ;  /* 0x0000000c030b7224 */ /* 0x000fe400078e020b */
[----:B------:R-:W-:Y:S02]  /*4140*/  IMAD R10, R6, R9, R10 ;  /* 0x00000009060a7224 */ /* 0x000fe400078e020a */
[----:B------:R-:W-:Y:S02]  /*4150*/  IMAD R11, R2, R3, R11 ;  /* 0x00000003020b7224 */ /* 0x000fe400078e020b */
[----:B------:R-:W-:Y:S02]  /*4160*/  IMAD R10, R8, R6, R10 ;  /* 0x00000006080a7224 */ /* 0x000fe400078e020a */
.L_x_68:
[----:B------:R-:W-:Y:S05]  /*4170*/  BRA.U UP1, `(.L_x_69) ;  /* 0x0000000101107547 */ /* 0x000fea000b800000 */
[----:B------:R-:W-:Y:S04]  /*4180*/  MOV R2, UR6 ;  /* 0x0000000600027c02 */ /* 0x000fe80008000f00 */
[----:B------:R-:W-:Y:S04]  /*4190*/  SHF.L.U32 R2, R2, 0x1f, RZ ;  /* 0x0000001f02027819 */ /* 0x000fe800000006ff */
[----:B------:R-:W2:Y:S02]  /*41a0*/  SYNCS.PHASECHK.TRANS64.TRYWAIT P0, [UR7+0x78], R2 ;  /* 0x00007802ff0075a7 */ /* 0x000ea40008001107 */
[----:B--2---:R-:W-:Y:S05]  /*41b0*/  @!P0 BRA `(.L_x_70) ;  /* 0x0000005000e88947 */ /* 0x004fea0003800000 */
.L_x_69:
[----:B------:R-:W-:Y:S02]  /*41c0*/  R2UR UR35, R15 ;  /* 0x000000000f2372ca */ /* 0x000fe400000e0000 */
[----:B------:R-:W-:Y:S02]  /*41d0*/  R2UR UR34, R14 ;  /* 0x000000000e2272ca */ /* 0x000fe400000e0000 */
[----:B------:R-:W-:Y:S02]  /*41e0*/  ISETP.NE.U32.AND P2, PT, RZ, UR4, PT ;  /* 0x00000004ff007c0c */ /* 0x000fe4000bf45070 */
[----:B------:R-:W-:Y:S02]  /*41f0*/  SHF.L.U32 R14, R29, 0x1f, RZ ;  /* 0x0000001f1d0e7819 */ /* 0x000fe400000006ff */
[----:B------:R-:W-:Y:S05]  /*4200*/  ISETP.NE.AND.EX P2, PT, RZ, UR5, PT, P2 ;  /* 0x00000005ff007c0c */ /* 0x000fea000bf45320 */
[----:B------:R-:W-:Y:S02]  /*4210*/  USHF.L.U32 UR35, UR35, 0x7, URZ ;  /* 0x0000000723237899 */ /* 0x000fe400080006ff */
[----:B------:R-:W-:Y:S01]  /*4220*/  USHF.L.U32 UR34, UR34, 0x7, URZ ;  /* 0x0000000722227899 */ /* 0x000fe200080006ff */
[----:B------:R-:W-:Y:S11]  /*4230*/  BRA.U !UP3, `(.L_x_71) ;  /* 0x000000010b347547 */ /* 0x000ff6000b800000 */
[----:B------:R-:W-:Y:S01]  /*4240*/  UPLOP3.LUT UP0, UPT, UPT, UPT, UP2, 0x80, 0x8 ;  /* 0x000000000008789c */ /* 0x000fe20003f0f020 */
[----:B--2---:R-:W-:Y:S02]  /*4250*/  HFMA2 R0, -RZ, RZ, 0, 5.9604644775390625e-08 ;  /* 0x00000001ff007431 */ /* 0x004fe400000001ff */
[----:B------:R-:W-:Y:S03]  /*4260*/  IMAD.MOV.U32 R88, RZ, RZ, 0x1 ;  /* 0x00000001ff587424 */ /* 0x000fe600078e00ff */
[----:B------:R-:W-:Y:S05]  /*4270*/  PLOP3.LUT P0, PT, PT, PT, UP0, 0x80, 0x8 ;  /* 0x000000000008781c */ /* 0x000fea0003f0f008 */
[----:B------:R-:W2:Y:S01]  /*4280*/  @UP0 LDCU.64 UR10, c[0x0][0x888] ;  /* 0x00011100ff0a07ac */ /* 0x000ea20008000a00 */
[----:B------:R-:W-:Y:S07]  /*4290*/  @UP0 UIMAD UR8, UR36, UR4, URZ ;  /* 0x00000004240802a4 */ /* 0x000fee000f8e02ff */
[----:B------:R-:W-:Y:S01]  /*42a0*/  @!P0 PRMT R88, R0, 0x7610, R88 ;  /* 0x0000761000588816 */ /* 0x000fe20000000058 */
[----:B--2---:R-:W-:Y:S03]  /*42b0*/  @UP0 UIMAD.WIDE UR10, UR8, 0x4, UR10 ;  /* 0x00000004080a08a5 */ /* 0x004fe6000f8e020a */
[----:B------:R-:W2:Y:S03]  /*42c0*/  @!UP0 LDCU UR8, c[0x0][0x880] ;  /* 0x00011000ff0887ac */ /* 0x000ea60008000800 */
[----:B------:R-:W-:Y:S01]  /*42d0*/  IMAD.U32 R8, RZ, RZ, UR10 ;  /* 0x0000000aff087e24 */ /* 0x000fe2000f8e00ff */
[----:B------:R-:W-:Y:S05]  /*42e0*/  MOV R9, UR11 ;  /* 0x0000000b00097c02 */ /* 0x000fea0008000f00 */
[----:B-----5:R3:W5:Y:S02]  /*42f0*/  @P0 LDG.E R49, desc[UR46][R8.64] ;  /* 0x0000002e08310981 */ /* 0x020764000c1e1900 */
[----:B--23--:R-:W-:Y:S07]  /*4300*/  @!P0 IMAD.U32 R49, RZ, RZ, UR8 ;  /* 0x00000008ff318e24 */ /* 0x00cfee000f8e00ff */
.L_x_71:
[----:B-----5:R-:W-:Y:S01]  /*4310*/  @!P2 FSETP.EQ.AND P0, PT, R49, RZ, PT ;  /* 0x000000ff3100a20b */ /* 0x020fe20003f02000 */
[----:B------:R-:W-:Y:S01]  /*4320*/  @!UPT UIADD3 URZ, UPT, UPT, URZ, URZ, URZ ;  /* 0x000000fffffff290 */ /* 0x000fe2000fffe0ff */
[----:B------:R-:W-:Y:S11]  /*4330*/  @!P2 BRA `(.L_x_72) ;  /* 0x000000000014a947 */ /* 0x000ff60003800000 */
[----:B------:R-:W-:Y:S02]  /*4340*/  LOP3.LUT P2, RZ, R88, 0xff, RZ, 0xc0, !PT ;  /* 0x000000ff58ff7812 */ /* 0x000fe4000784c0ff */
[----:B------:R-:W-:Y:S04]  /*4350*/  PLOP3.LUT P0, PT, PT, PT, UP0, 0x80, 0x8 ;  /* 0x000000000008781c */ /* 0x000fe80003f0f008 */
[----:B------:R-:W-:Y:S07]  /*4360*/  PLOP3.LUT P0, PT, P0, PT, PT, 0x8, 0x80 ;  /* 0x000000000080781c */ /* 0x000fee000070e170 */
[----:B------:R-:W-:Y:S11]  /*4370*/  @P2 FSETP.EQ.AND P0, PT, R49, RZ, PT ;  /* 0x000000ff3100220b */ /* 0x000ff60003f02000 */
[----:B------:R-:W-:Y:S02]  /*4380*/  @!UPT UIADD3 URZ, UPT, UPT, URZ, URZ, URZ ;  /* 0x000000fffffff290 */ /* 0x000fe4000fffe0ff */
.L_x_72:
[----:B------:R-:W3:Y:S01]  /*4390*/  SYNCS.PHASECHK.TRANS64.TRYWAIT P2, [UR7+0x50], R14 ;  /* 0x0000500eff0075a7 */ /* 0x000ee20008041107 */
[----:B------:R-:W-:Y:S04]  /*43a0*/  ELECT P4, URZ, PT ;  /* 0x0000000000ff782f */ /* 0x000fe80003880000 */
[----:B------:R-:W-:Y:S11]  /*43b0*/  PLOP3.LUT P4, PT, P0, P4, PT, 0xf2, 0x2f ;  /* 0x00000000002f781c */ /* 0x000ff60000789e72 */
[----:B------:R-:W-:Y:S02]  /*43c0*/  @!UPT UIADD3 URZ, UPT, UPT, URZ, URZ, URZ ;  /* 0x000000fffffff290 */ /* 0x000fe4000fffe0ff */
[----:B-1----:R-:W-:Y:S05]  /*43d0*/  @!P4 IADD3 R8, P0, PT, R30, 0x580, RZ ;  /* 0x000005801e08c810 */ /* 0x002fea0007f1e0ff */
[----:B--2---:R-:W-:Y:S01]  /*43e0*/  @!P4 IMAD.X R2, RZ, RZ, R31, P0 ;  /* 0x000000ffff02c224 */ /* 0x004fe200000e061f */
[----:B---3--:R-:W-:Y:S07]  /*43f0*/  @!P2 BRA `(.L_x_73) ;  /* 0x000000500070a947 */ /* 0x008fee0003800000 */
.L_x_158:
[----:B------:R-:W-:Y:S01]  /*4400*/  @!P4 R2UR UR8, R2 ;  /* 0x000000000208c2ca */ /* 0x000fe200000e0000 */
[----:B------:R-:W-:Y:S01]  /*4410*/  VOTEU.ALL UP1, P4 ;  /* 0x0000000000ff7886 */ /* 0x000fe20002020000 */
[----:B------:R-:W-:Y:S01]  /*4420*/  @!P4 R2UR UR9, R8 ;  /* 0x000000000809c2ca */ /* 0x000fe200000e0000 */
[----:B-1----:R-:W-:Y:S01]  /*4430*/  @!P4 IMAD.MOV.U32 R0, RZ, RZ, 0x2000 ;  /* 0x00002000ff00c424 */ /* 0x002fe200078e00ff */
[----:B------:R-:W-:Y:S01]  /*4440*/  UMOV UR10, 0x0 ;  /* 0x00000000000a7882 */ /* 0x000fe20000000000 */
[----:B------:R-:W-:Y:S01]  /*4450*/  UMOV UR11, 0x10000000 ;  /* 0x10000000000b7882 */ /* 0x000fe20000000000 */
[----:B------:R-:W-:Y:S01]  /*4460*/  @!UP1 UIADD3 UR32, UPT, UPT, UR7, 0x200, URZ ;  /* 0x0000020007209890 */ /* 0x000fe2000fffe0ff */
[----:B------:R-:W-:Y:S06]  /*4470*/  VOTEU.ALL UP1, P4 ;  /* 0x0000000000ff7886 */ /* 0x000fec0002020000 */
[----:B------:R-:W-:Y:S01]  /*4480*/  IMAD.U32 R9, RZ, RZ, UR8 ;  /* 0x00000008ff097e24 */ /* 0x000fe2000f8e00ff */
[----:B------:R-:W-:Y:S01]  /*4490*/  UPRMT UR8, UR37, 0x654, UR33 ;  /* 0x0000065425087896 */ /* 0x000fe20008000021 */
[----:B------:R-:W-:Y:S03]  /*44a0*/  IMAD.U32 R8, RZ, RZ, UR9 ;  /* 0x00000009ff087e24 */ /* 0x000fe6000f8e00ff */
[----:B------:R-:W-:Y:S02]  /*44b0*/  @!P4 R2UR UR15, R9 ;  /* 0x00000000090fc2ca */ /* 0x000fe400000e0000 */
[----:B------:R-:W-:Y:S02]  /*44c0*/  @!P4 R2UR UR14, R8 ;  /* 0x00000000080ec2ca */ /* 0x000fe400000e0000 */
[----:B------:R-:W-:Y:S05]  /*44d0*/  @!P4 IADD3 R8, P0, PT, R30, 0x580, RZ ;  /* 0x000005801e08c810 */ /* 0x000fea0007f1e0ff */
[----:B------:R-:W-:Y:S06]  /*44e0*/  @!P4 IMAD.X R2, RZ, RZ, R31, P0 ;  /* 0x000000ffff02c224 */ /* 0x000fec00000e061f */
[----:B------:R1:W-:Y:S01]  /*44f0*/  @!UP1 UTMALDG.3D [UR32], [UR14], desc[UR10] ;  /* 0x00000a200e0095b4 */ /* 0x0003e20008011000 */
[----:B------:R1:W-:Y:S01]  /*4500*/  @!P4 SYNCS.ARRIVE.TRANS64.RED.A0TR RZ, [UR7+0x30], R0 ;  /* 0x00003000ffffc9a7 */ /* 0x0003e20008300407 */
[----:B------:R-:W-:Y:S01]  /*4510*/  SYNCS.ARRIVE.TRANS64.RED.A1T0 RZ, [UR8], RZ ;  /* 0x000000ffffff79a7 */ /* 0x000fe20008100408 */
[----:B------:R-:W2:Y:S02]  /*4520*/  SYNCS.PHASECHK.TRANS64.TRYWAIT P2, [UR7+0x58], R14 ;  /* 0x0000580eff0075a7 */ /* 0x000ea40008041107 */
[----:B-12---:R-:W-:Y:S05]  /*4530*/  @!P2 BRA `(.L_x_74) ;  /* 0x000000500038a947 */ /* 0x006fea0003800000 */
.L_x_160:
[----:B------:R-:W-:Y:S01]  /*4540*/  @!P4 R2UR UR8, R2 ;  /* 0x000000000208c2ca */ /* 0x000fe200000e0000 */
[----:B------:R-:W-:Y:S01]  /*4550*/  VOTEU.ALL UP1, P4 ;  /* 0x0000000000ff7886 */ /* 0x000fe20002020000 */
[----:B------:R-:W-:Y:S01]  /*4560*/  @!P4 R2UR UR9, R8 ;  /* 0x000000000809c2ca */ /* 0x000fe200000e0000 */
[----:B-1----:R-:W-:Y:S01]  /*4570*/  @!P4 IMAD.MOV.U32 R0, RZ, RZ, 0x2000 ;  /* 0x00002000ff00c424 */ /* 0x002fe200078e00ff */
[----:B------:R-:W-:Y:S01]  /*4580*/  UMOV UR10, 0x0 ;  /* 0x00000000000a7882 */ /* 0x000fe20000000000 */
[----:B------:R-:W-:Y:S01]  /*4590*/  UMOV UR11, 0x10000000 ;  /* 0x10000000000b7882 */ /* 0x000fe20000000000 */
[----:B------:R-:W-:Y:S02]  /*45a0*/  @!UP1 UIADD3 UR26, UPT, UPT, UR34, 0x20, URZ ;  /* 0x00000020221a9890 */ /* 0x000fe4000fffe0ff */
[----:B------:R-:W-:Y:S01]  /*45b0*/  @!UP1 UIADD3 UR24, UPT, UPT, UR7, 0x2200, URZ ;  /* 0x0000220007189890 */ /* 0x000fe2000fffe0ff */
[----:B------:R-:W-:Y:S01]  /*45c0*/  VOTEU.ALL UP1, P4 ;  /* 0x0000000000ff7886 */ /* 0x000fe20002020000 */
[----:B------:R-:W-:Y:S01]  /*45d0*/  UMOV UR27, UR35 ;  /* 0x00000023001b7c82 */ /* 0x000fe20008000000 */
[----:B------:R-:W-:Y:S02]  /*45e0*/  UMOV UR28, UR36 ;  /* 0x00000024001c7c82 */ /* 0x000fe40008000000 */
        /* <DEDUP_REMOVED lines=12> */
.L_x_162:
[----:B------:R-:W2:Y:S01]  /*46b0*/  LDC.64 R12, c[0x0][0xb18] ;  /* 0x0002c600ff0c7b82 */ /* 0x000ea20000000a00 */
[----:B------:R-:W-:Y:S01]  /*46c0*/  @!P4 R2UR UR8, R2 ;  /* 0x000000000208c2ca */ /* 0x000fe200000e0000 */
[----:B------:R-:W-:Y:S01]  /*46d0*/  VOTEU.ALL UP1, P4 ;  /* 0x0000000000ff7886 */ /* 0x000fe20002020000 */
[----:B------:R-:W-:Y:S01]  /*46e0*/  @!P4 R2UR UR9, R8 ;  /* 0x000000000809c2ca */ /* 0x000fe200000e0000 */
[----:B-1----:R-:W-:Y:S01]  /*46f0*/  @!P4 IMAD.MOV.U32 R0, RZ, RZ, 0x2000 ;  /* 0x00002000ff00c424 */ /* 0x002fe200078e00ff */
[----:B------:R-:W-:Y:S03]  /*4700*/  UMOV UR10, 0x0 ;  /* 0x00000000000a7882 */ /* 0x000fe60000000000 */
[----:B------:R-:W1:Y:S01]  /*4710*/  @!P1 LDC R2, c[0x0][0xb0c] ;  /* 0x0002c300ff029b82 */ /* 0x000e620000000800 */
[----:B------:R-:W-:Y:S01]  /*4720*/  @!UP1 UIADD3 UR18, UPT, UPT, UR34, 0x40, URZ ;  /* 0x0000004022129890 */ /* 0x000fe2000fffe0ff */
[----:B------:R-:W-:Y:S01]  /*4730*/  @P3 SHF.R.U32.HI R26, RZ, 0x10, R21 ;  /* 0x00000010ff1a3819 */ /* 0x000fe20000011615 */
[----:B------:R-:W-:Y:S01]  /*4740*/  @!UP1 UIADD3 UR16, UPT, UPT, UR7, 0x4200, URZ ;  /* 0x0000420007109890 */ /* 0x000fe2000fffe0ff */
[----:B------:R-:W-:Y:S01]  /*4750*/  VIADD R28, R28, 0x1 ;  /* 0x000000011c1c7836 */ /* 0x000fe20000000000 */
[----:B------:R-:W-:Y:S01]  /*4760*/  VOTEU.ALL UP1, P4 ;  /* 0x0000000000ff7886 */ /* 0x000fe20002020000 */
[----:B------:R-:W-:Y:S01]  /*4770*/  UMOV UR11, 0x10000000 ;  /* 0x10000000000b7882 */ /* 0x000fe20000000000 */
[----:B------:R-:W-:Y:S01]  /*4780*/  UMOV UR19, UR35 ;  /* 0x0000002300137c82 */ /* 0x000fe20008000000 */
[----:B------:R-:W-:Y:S01]  /*4790*/  IMAD.U32 R9, RZ, RZ, UR8 ;  /* 0x00000008ff097e24 */ /* 0x000fe2000f8e00ff */
[----:B------:R-:W-:Y:S01]  /*47a0*/  UMOV UR20, UR36 ;  /* 0x0000002400147c82 */ /* 0x000fe20008000000 */
[----:B------:R-:W-:Y:S01]  /*47b0*/  IMAD.U32 R8, RZ, RZ, UR9 ;  /* 0x00000009ff087e24 */ /* 0x000fe2000f8e00ff */
[----:B------:R-:W-:Y:S02]  /*47c0*/  UPRMT UR8, UR37, 0x654, UR17 ;  /* 0x0000065425087896 */ /* 0x000fe40008000011 */
[----:B------:R-:W-:Y:S02]  /*47d0*/  @!P4 R2UR UR15, R9 ;  /* 0x00000000090fc2ca */ /* 0x000fe400000e0000 */
[----:B------:R-:W-:Y:S02]  /*47e0*/  @!P4 R2UR UR14, R8 ;  /* 0x00000000080ec2ca */ /* 0x000fe400000e0000 */
[----:B------:R-:W3:Y:S11]  /*47f0*/  LDC.64 R8, c[0x0][0xb10] ;  /* 0x0002c400ff087b82 */ /* 0x000ef60000000a00 */
[----:B------:R1:W-:Y:S01]  /*4800*/  @!UP1 UTMALDG.3D [UR16], [UR14], desc[UR10] ;  /* 0x00000a100e0095b4 */ /* 0x0003e20008011000 */
[----:B------:R5:W-:Y:S01]  /*4810*/  @!P4 SYNCS.ARRIVE.TRANS64.RED.A0TR RZ, [UR7+0x40], R0 ;  /* 0x00004000ffffc9a7 */ /* 0x000be20008300407 */
[C---:B---3--:R-:W-:Y:S01]  /*4820*/  @!P1 IMAD.HI.U32 R8, R11.reuse, R8, RZ ;  /* 0x000000080b089227 */ /* 0x048fe200078e00ff */
[----:B--2---:R-:W-:Y:S02]  /*4830*/  @!P1 ISETP.NE.AND P0, PT, R12, 0x1, PT ;  /* 0x000000010c00980c */ /* 0x004fe40003f05270 */
[----:B-1----:R-:W-:Y:S01]  /*4840*/  @!P1 ISETP.NE.AND P2, PT, R2, 0x1, PT ;  /* 0x000000010200980c */ /* 0x002fe20003f45270 */
[----:B------:R-:W-:Y:S01]  /*4850*/  SYNCS.ARRIVE.TRANS64.RED.A1T0 RZ, [UR8], RZ ;  /* 0x000000ffffff79a7 */ /* 0x000fe20008100408 */
[C---:B------:R-:W-:Y:S01]  /*4860*/  @!P1 IMAD.HI.U32 R13, R10.reuse, R13, RZ ;  /* 0x0000000d0a0d9227 */ /* 0x040fe200078e00ff */
[----:B------:R-:W-:Y:S04]  /*4870*/  @!P1 SHF.R.U32.HI R8, RZ, R9, R8 ;  /* 0x00000009ff089219 */ /* 0x000fe80000011608 */
[----:B------:R-:W-:Y:S01]  /*4880*/  @!P1 SEL R8, R11, R8, !P2 ;  /* 0x000000080b089207 */ /* 0x000fe20005000000 */
[----:B------:R-:W1:Y:S01]  /*4890*/  SYNCS.PHASECHK.TRANS64.TRYWAIT P5, [UR7+0x68], R14 ;  /* 0x0000680eff0075a7 */ /* 0x000e6200080a1107 */
[----:B-----5:R-:W2:Y:S02]  /*48a0*/  @!P1 LDC R0, c[0x0][0xb20] ;  /* 0x0002c800ff009b82 */ /* 0x020ea40000000800 */
[----:B--2---:R-:W-:Y:S04]  /*48b0*/  @!P1 SHF.R.U32.HI R0, RZ, R0, R13 ;  /* 0x00000000ff009219 */ /* 0x004fe8000001160d */
[----:B------:R-:W-:Y:S05]  /*48c0*/  @!P1 SEL R9, R10, R0, !P0 ;  /* 0x000000000a099207 */ /* 0x000fea0004000000 */
[----:B------:R-:W-:Y:S02]  /*48d0*/  @!P1 IMAD.IADD R0, R9, 0x1, -R8 ;  /* 0x0000000109009824 */ /* 0x000fe400078e0a08 */
[----:B------:R-:W-:Y:S02]  /*48e0*/  @!P1 IMAD.IADD R8, R8, 0x1, -R9 ;  /* 0x0000000108089824 */ /* 0x000fe400078e0a09 */
[----:B------:R-:W-:Y:S02]  /*48f0*/  @!P1 IMAD R11, R0, R2, R11 ;  /* 0x00000002000b9224 */ /* 0x000fe400078e020b */
[----:B------:R-:W-:Y:S01]  /*4900*/  @!P1 IMAD R10, R8, R12, R10 ;  /* 0x0000000c080a9224 */ /* 0x000fe200078e020a */
[----:B-1----:R-:W-:Y:S06]  /*4910*/  @!P5 BRA `(.L_x_76) ;  /* 0x0000004c0070d947 */ /* 0x002fec0003800000 */
.L_x_164:
[----:B------:R-:W-:Y:S01]  /*4920*/  @!P4 IADD3 R2, P0, PT, R30, 0x580, RZ ;  /* 0x000005801e02c810 */ /* 0x000fe20007f1e0ff */
[----:B------:R-:W-:Y:S01]  /*4930*/  VOTEU.ALL UP1, P4 ;  /* 0x0000000000ff7886 */ /* 0x000fe20002020000 */
[----:B------:R-:W-:Y:S01]  /*4940*/  UMOV UR18, 0x0 ;  /* 0x0000000000127882 */ /* 0x000fe20000000000 */
[----:B------:R-:W-:Y:S01]  /*4950*/  UMOV UR19, 0x10000000 ;  /* 0x1000000000137882 */ /* 0x000fe20000000000 */
[----:B------:R-:W-:Y:S01]  /*4960*/  @!P4 R2UR UR9, R2 ;  /* 0x000000000209c2ca */ /* 0x000fe200000e0000 */
[----:B-1----:R-:W-:Y:S01]  /*4970*/  @!P4 IMAD.X R0, RZ, RZ, R31, P0 ;  /* 0x000000ffff00c224 */ /* 0x002fe200000e061f */
[----:B------:R-:W-:Y:S01]  /*4980*/  @!UP1 UIADD3 UR10, UPT, UPT, UR34, 0x60, URZ ;  /* 0x00000060220a9890 */ /* 0x000fe2000fffe0ff */
[----:B------:R-:W-:Y:S01]  /*4990*/  ISETP.NE.AND P0, PT, R28, 0x2, PT ;  /* 0x000000021c00780c */ /* 0x000fe20003f05270 */
[----:B------:R-:W-:Y:S01]  /*49a0*/  UMOV UR11, UR35 ;  /* 0x00000023000b7c82 */ /* 0x000fe20008000000 */
[----:B------:R-:W-:Y:S01]  /*49b0*/  UMOV UR12, UR36 ;  /* 0x00000024000c7c82 */ /* 0x000fe20008000000 */
[----:B------:R-:W-:Y:S01]  /*49c0*/  @!P4 R2UR UR8, R0 ;  /* 0x000000000008c2ca */ /* 0x000fe200000e0000 */
[----:B------:R-:W-:Y:S01]  /*49d0*/  IMAD.IADD R14, R10, 0x1, R86 ;  /* 0x000000010a0e7824 */ /* 0x000fe200078e0256 */
[----:B------:R-:W-:Y:S01]  /*49e0*/  @P3 R2UR UR36, R26 ;  /* 0x000000001a2432ca */ /* 0x000fe200000e0000 */
[----:B------:R-:W-:Y:S01]  /*49f0*/  IMAD.IADD R15, R11, 0x1, R87 ;  /* 0x000000010b0f7824 */ /* 0x000fe200078e0257 */
[----:B------:R-:W-:Y:S02]  /*4a00*/  SEL R0, RZ, 0x1, P0 ;  /* 0x00000001ff007807 */ /* 0x000fe40000000000 */
[----:B------:R-:W-:Y:S01]  /*4a10*/  LOP3.LUT R29, R29, 0x1, RZ, 0x3c, !PT ;  /* 0x000000011d1d7812 */ /* 0x000fe200078e3cff */
[----:B------:R-:W-:Y:S01]  /*4a20*/  IMAD.U32 R8, RZ, RZ, UR9 ;  /* 0x00000009ff087e24 */ /* 0x000fe2000f8e00ff */
[----:B------:R-:W-:Y:S01]  /*4a30*/  @!UP1 UIADD3 UR9, UPT, UPT, UR7, 0x48, URZ ;  /* 0x0000004807099890 */ /* 0x000fe2000fffe0ff */
[----:B------:R-:W-:Y:S02]  /*4a40*/  LOP3.LUT R27, R27, R0, RZ, 0x3c, !PT ;  /* 0x000000001b1b7212 */ /* 0x000fe400078e3cff */
[----:B------:R-:W-:Y:S02]  /*4a50*/  SEL R28, R28, RZ, P0 ;  /* 0x000000ff1c1c7207 */ /* 0x000fe40000000000 */
[----:B------:R-:W-:Y:S01]  /*4a60*/  IMAD.U32 R9, RZ, RZ, UR8 ;  /* 0x00000008ff097e24 */ /* 0x000fe2000f8e00ff */
[----:B------:R-:W-:Y:S01]  /*4a70*/  @!P4 R2UR UR14, R8 ;  /* 0x00000000080ec2ca */ /* 0x000fe200000e0000 */
[----:B------:R-:W-:Y:S01]  /*4a80*/  @!UP1 UIADD3 UR8, UPT, UPT, UR7, 0x6200, URZ ;  /* 0x0000620007089890 */ /* 0x000fe2000fffe0ff */
[----:B------:R-:W-:Y:S02]  /*4a90*/  VOTEU.ALL UP1, P4 ;  /* 0x0000000000ff7886 */ /* 0x000fe40002020000 */
[----:B------:R-:W-:Y:S11]  /*4aa0*/  @!P4 R2UR UR15, R9 ;  /* 0x00000000090fc2ca */ /* 0x000ff600000e0000 */
[----:B------:R-:W-:Y:S02]  /*4ab0*/  @!UPT UIADD3 URZ, UPT, UPT, URZ, URZ, URZ ;  /* 0x000000fffffff290 */ /* 0x000fe4000fffe0ff */
[----:B------:R2:W-:Y:S01]  /*4ac0*/  @!UP1 UTMALDG.3D [UR8], [UR14], desc[UR18] ;  /* 0x000012080e0095b4 */ /* 0x0005e20008011000 */
[----:B------:R2:W-:Y:S01]  /*4ad0*/  @!P4 SYNCS.ARRIVE.TRANS64.RED.A0TR RZ, [UR7+0x48], R25 ;  /* 0x00004819ffffc9a7 */ /* 0x0005e20008300407 */
[----:B------:R-:W-:Y:S01]  /*4ae0*/  UPLOP3.LUT UP1, UPT, UPT, UPT, UPT, 0x80, 0x8 ;  /* 0x000000000008789c */ /* 0x000fe20003f2f070 */
[----:B------:R-:W-:Y:S01]  /*4af0*/  SYNCS.ARRIVE.TRANS64.RED.A1T0 RZ, [UR13], RZ ;  /* 0x000000ffffff79a7 */ /* 0x000fe2000810040d */
[----:B------:R-:W-:Y:S09]  /*4b00*/  @P3 BRA `(.L_x_77) ;  /* 0xfffffff000a03947 */ /* 0x000ff2000383ffff */
[----:B------:R-:W-:-:S04]  /*4b10*/  SHF.L.U32 R2, R29, 0x1f, RZ ;  /* 0x0000001f1d027819 */ /* 0x000fc800000006ff */
[----:B------:R-:W1:Y:S02]  /*4b20*/  SYNCS.PHASECHK.TRANS64.TRYWAIT P0, [UR7+0x50], R2 ;  /* 0x00005002ff0075a7 */ /* 0x000e640008001107 */
[----:B-1----:R-:W-:Y:S05]  /*4b30*/  @!P0 BRA `(.L_x_78) ;  /* 0x0000004c00008947 */ /* 0x002fea0003800000 */
.L_x_166:
[----:B------:R-:W3:Y:S02]  /*4b40*/  SYNCS.PHASECHK.TRANS64.TRYWAIT P0, [UR7+0x58], R2 ;  /* 0x00005802ff0075a7 */ /* 0x000ee40008001107 */
[----:B---3--:R-:W-:Y:S05]  /*4b50*/  @!P0 BRA `(.L_x_79) ;  /* 0x0000004c00108947 */ /* 0x008fea0003800000 */
.L_x_168:
[----:B------:R-:W3:Y:S02]  /*4b60*/  SYNCS.PHASECHK.TRANS64.TRYWAIT P0, [UR7+0x60], R2 ;  /* 0x00006002ff0075a7 */ /* 0x000ee40008001107 */
[----:B---3--:R-:W-:Y:S05]  /*4b70*/  @!P0 BRA `(.L_x_80) ;  /* 0x0000004c00208947 */ /* 0x008fea0003800000 */
.L_x_170:
[----:B-1----:R-:W-:-:S07]  /*4b80*/  MOV R0, UR7 ;  /* 0x0000000700007c02 */ /* 0x002fce0008000f00 */
.L_x_81:
[----:B-1----:R-:W-:-:S04]  /*4b90*/  SHF.L.U32 R2, R29, 0x1f, RZ ;  /* 0x0000001f1d027819 */ /* 0x002fc800000006ff */
[----:B------:R1:W3:Y:S03]  /*4ba0*/  SYNCS.PHASECHK.TRANS64.TRYWAIT P0, [R0+URZ+0x68], R2 ;  /* 0x00006802000075a7 */ /* 0x0002e600080011ff */
[----:B---3--:R-:W-:Y:S05]  /*4bb0*/  @!P0 NANOSLEEP.SYNCS 0x989680 ;  /* 0x009896800000895d */ /* 0x008fea0003900000 */
[----:B------:R-:W3:Y:S02]  /*4bc0*/  @!P0 SYNCS.PHASECHK.TRANS64 P0, [R0+URZ+0x68], R2 ;  /* 0x00006802000085a7 */ /* 0x000ee400080010ff */
[----:B--23--:R-:W-:Y:S05]  /*4bd0*/  @P0 EXIT ;  /* 0x000000000000094d */ /* 0x00cfea0003800000 */
[----:B------:R-:W-:Y:S05]  /*4be0*/  BRA `(.L_x_81) ;  /* 0xfffffffc00e87947 */ /* 0x000fea000383ffff */
.L_x_66:
[----:B------:R-:W-:-:S06]  /*4bf0*/  UISETP.GE.AND UP1, UPT, UR8, 0x4, UPT ;  /* 0x000000040800788c */ /* 0x000fcc000bf26270 */
[----:B------:R-:W-:-:S13]  /*4c00*/  PLOP3.LUT P0, PT, PT, PT, UP1, 0x80, 0x8 ;  /* 0x000000000008781c */ /* 0x000fda0003f0f018 */
[----:B------:R-:W-:Y:S05]  /*4c10*/  @!P0 EXIT ;  /* 0x000000000000894d */ /* 0x000fea0003800000 */
[----:B------:R-:W-:Y:S01]  /*4c20*/  BAR.SYNC.DEFER_BLOCKING 0x6, 0xa0 ;  /* 0x0182800000007b1d */ /* 0x000fe20000010000 */
[C---:B------:R-:W-:Y:S01]  /*4c30*/  IMAD.SHL.U32 R2, R101.reuse, 0x20, RZ ;  /* 0x0000002065027824 */ /* 0x040fe200078e00ff */
[C---:B------:R-:W-:Y:S01]  /*4c40*/  SHF.L.U32 R46, R101.reuse, 0x10, RZ ;  /* 0x00000010652e7819 */ /* 0x040fe200000006ff */
[C---:B------:R-:W-:Y:S01]  /*4c50*/  IMAD.SHL.U32 R100, R101.reuse, 0x4, RZ ;  /* 0x0000000465647824 */ /* 0x040fe200078e00ff */
[C---:B------:R-:W-:Y:S01]  /*4c60*/  LOP3.LUT R102, R101.reuse, 0x60, RZ, 0xc0, !PT ;  /* 0x0000006065667812 */ /* 0x040fe200078ec0ff */
[----:B------:R-:W-:Y:S01]  /*4c70*/  HFMA2 R97, -RZ, RZ, 0, 5.9604644775390625e-08 ;  /* 0x00000001ff617431 */ /* 0x000fe200000001ff */
[----:B------:R-:W-:Y:S02]  /*4c80*/  UMOV UR48, 0x400 ;  /* 0x0000040000307882 */ /* 0x000fe40000000000 */
[----:B------:R-:W1:Y:S01]  /*4c90*/  LDC R91, c[0x0][0x370] ;  /* 0x0000dc00ff5b7b82 */ /* 0x000e620000000800 */
[----:B------:R-:W-:Y:S01]  /*4ca0*/  ULEA UR48, UR37, UR48, 0x18 ;  /* 0x0000003025307291 */ /* 0x000fe2000f8ec0ff */
[----:B------:R-:W-:Y:S01]  /*4cb0*/  LOP3.LUT R3, R2, 0xc0, RZ, 0xc0, !PT ;  /* 0x000000c002037812 */ /* 0x000fe200078ec0ff */
[----:B------:R-:W-:Y:S01]  /*4cc0*/  HFMA2 R95, -RZ, RZ, 0, 0 ;  /* 0x00000000ff5f7431 */ /* 0x000fe200000001ff */
[----:B------:R-:W-:Y:S01]  /*4cd0*/  LOP3.LUT R99, R101, 0x2, RZ, 0xc0, !PT ;  /* 0x0000000265637812 */ /* 0x000fe200078ec0ff */
[----:B------:R-:W-:Y:S01]  /*4ce0*/  UIADD3 UR4, UPT, UPT, UR48, 0x200, URZ ;  /* 0x0000020030047890 */ /* 0x000fe2000fffe0ff */
[----:B------:R-:W-:Y:S01]  /*4cf0*/  LOP3.LUT R100, R3, 0x18, R100, 0xf8, !PT ;  /* 0x0000001803647812 */ /* 0x000fe200078ef864 */
[----:B------:R-:W-:Y:S01]  /*4d00*/  IMAD.MOV.U32 R45, RZ, RZ, RZ ;  /* 0x000000ffff2d7224 */ /* 0x000fe200078e00ff */
[----:B------:R-:W2:Y:S01]  /*4d10*/  LDC R42, c[0x0][0xb0c] ;  /* 0x0002c300ff2a7b82 */ /* 0x000ea20000000800 */
[----:B------:R-:W-:Y:S01]  /*4d20*/  LOP3.LUT R46, R46, 0x600000, RZ, 0xc0, !PT ;  /* 0x006000002e2e7812 */ /* 0x000fe200078ec0ff */
[----:B------:R-:W-:Y:S01]  /*4d30*/  IMAD.MOV.U32 R105, RZ, RZ, RZ ;  /* 0x000000ffff697224 */ /* 0x000fe200078e00ff */
[----:B------:R-:W-:Y:S01]  /*4d40*/  LOP3.LUT R100, R100, 0xf20, R2, 0xf8, !PT ;  /* 0x00000f2064647812 */ /* 0x000fe200078ef802 */
[----:B------:R-:W-:Y:S01]  /*4d50*/  IMAD.U32 R93, RZ, RZ, UR4 ;  /* 0x00000004ff5d7e24 */ /* 0x000fe2000f8e00ff */
[----:B------:R-:W-:Y:S01]  /*4d60*/  LOP3.LUT R101, R101, 0x4, RZ, 0xc0, !PT ;  /* 0x0000000465657812 */ /* 0x000fe200078ec0ff */
[----:B------:R-:W4:Y:S01]  /*4d70*/  LDCU.64 UR52, c[0x0][0x348] ;  /* 0x00006900ff3477ac */ /* 0x000f220008000a00 */
[----:B------:R-:W-:Y:S01]  /*4d80*/  MOV R96, RZ ;  /* 0x000000ff00607202 */ /* 0x000fe20000000f00 */
[----:B------:R-:W1:Y:S01]  /*4d90*/  LDC R89, c[0x0][0xb20] ;  /* 0x0002c800ff597b82 */ /* 0x000e620000000800 */
[----:B------:R-:W3:Y:S01]  /*4da0*/  LDS R0, [UR48+0x130] ;  /* 0x00013030ff007984 */ /* 0x000ee20008000800 */
[----:B------:R-:W-:Y:S01]  /*4db0*/  IMAD R100, R100, 0x2, R93 ;  /* 0x0000000264647824 */ /* 0x000fe200078e025d */
[----:B------:R-:W1:Y:S03]  /*4dc0*/  LDCU.64 UR38, c[0x0][0x888] ;  /* 0x00011100ff2677ac */ /* 0x000e660008000a00 */
[--C-:B------:R-:W-:Y:S01]  /*4dd0*/  IMAD R99, R99, -0x10, R100.reuse ;  /* 0xfffffff063637824 */ /* 0x100fe200078e0264 */
[----:B------:R-:W1:Y:S01]  /*4de0*/  LDCU.64 UR44, c[0x0][0x890] ;  /* 0x00011200ff2c77ac */ /* 0x000e620008000a00 */
[----:B------:R-:W1:Y:S01]  /*4df0*/  LDC R41, c[0x0][0xb30] ;  /* 0x0002cc00ff297b82 */ /* 0x000e620000000800 */
[----:B------:R-:W-:Y:S01]  /*4e00*/  IMAD R98, R101, -0x10, R100 ;  /* 0xfffffff065627824 */ /* 0x000fe200078e0264 */
[----:B------:R-:W-:Y:S01]  /*4e10*/  UMOV UR49, URZ ;  /* 0x000000ff00317c82 */ /* 0x000fe20008000000 */
[----:B------:R-:W-:-:S05]  /*4e20*/  UMOV UR51, URZ ;  /* 0x000000ff00337c82 */ /* 0x000fca0008000000 */
[----:B------:R-:W1:Y:S08]  /*4e30*/  LDC.64 R84, c[0x0][0xb10] ;  /* 0x0002c400ff547b82 */ /* 0x000e700000000a00 */
[----:B------:R-:W1:Y:S08]  /*4e40*/  LDC.64 R38, c[0x0][0xb18] ;  /* 0x0002c600ff267b82 */ /* 0x000e700000000a00 */
[----:B------:R-:W1:Y:S08]  /*4e50*/  LDC.64 R36, c[0x0][0xb28] ;  /* 0x0002ca00ff247b82 */ /* 0x000e700000000a00 */
[----:B------:R-:W1:Y:S01]  /*4e60*/  LDC.64 R82, c[0x0][0x8b0] ;  /* 0x00022c00ff527b82 */ /* 0x000e620000000a00 */
[----:B---3--:R-:W-:-:S07]  /*4e70*/  IMAD.IADD R46, R0, 0x1, R46 ;  /* 0x00000001002e7824 */ /* 0x008fce00078e022e */
[----:B------:R-:W3:Y:S08]  /*4e80*/  LDC.64 R80, c[0x0][0x8a8] ;  /* 0x00022a00ff507b82 */ /* 0x000ef00000000a00 */
[----:B--2-4-:R-:W1:Y:S02]  /*4e90*/  LDC R90, c[0x0][0x374] ;  /* 0x0000dd00ff5a7b82 */ /* 0x014e640000000800 */
.L_x_125:
[----:B------:R-:W-:Y:S02]  /*4ea0*/  LEA R0, R105, UR48, 0x3 ;  /* 0x0000003069007c11 */ /* 0x000fe4000f8e18ff */
[----:B------:R-:W-:Y:S02]  /*4eb0*/  SHF.L.U32 R2, R95, 0x1f, RZ ;  /* 0x0000001f5f027819 */ /* 0x000fe400000006ff */
[----:B-1----:R-:W-:Y:S02]  /*4ec0*/  LEA R16, R105, UR48, 0x4 ;  /* 0x0000003069107c11 */ /* 0x002fe4000f8e20ff */
[----:B------:R-:W2:Y:S02]  /*4ed0*/  SYNCS.PHASECHK.TRANS64.TRYWAIT P0, [R0+URZ+0x80], R2 ;  /* 0x00008002000075a7 */ /* 0x000ea400080011ff */
[----:B--23--:R-:W-:Y:S05]  /*4ee0*/  @!P0 BRA `(.L_x_82) ;  /* 0x00000048005c8947 */ /* 0x00cfea0003800000 */
.L_x_171:
[----:B------:R-:W4:Y:S01]  /*4ef0*/  LDC.64 R10, c[0x0][0xb10] ;  /* 0x0002c400ff0a7b82 */ /* 0x000f220000000a00 */
[----:B------:R-:W3:Y:S01]  /*4f00*/  LDS.128 R16, [R16+0x110] ;  /* 0x0001100010107984 */ /* 0x000ee20000000c00 */
[----:B-1----:R-:W-:Y:S01]  /*4f10*/  ISETP.NE.AND P1, PT, R41, 0x1, PT ;  /* 0x000000012900780c */ /* 0x002fe20003f25270 */
[----:B--2---:R-:W-:Y:S01]  /*4f20*/  VIADD R0, R0, 0x90 ;  /* 0x0000009000007836 */ /* 0x004fe20000000000 */
[----:B------:R-:W-:Y:S04]  /*4f30*/  ISETP.GE.AND P0, PT, R40, 0x1, PT ;  /* 0x000000012800780c */ /* 0x000fe80003f06270 */
[----:B------:R-:W1:Y:S01]  /*4f40*/  LDC.64 R8, c[0x0][0xb18] ;  /* 0x0002c600ff087b82 */ /* 0x000e620000000a00 */
[----:B------:R-:W-:Y:S01]  /*4f50*/  PRMT R0, RZ, 0x654, R0 ;  /* 0x00000654ff007816 */ /* 0x000fe20000000000 */
[----:B------:R-:W-:Y:S01]  /*4f60*/  @!PT LDS RZ, [RZ] ;  /* 0x00000000fffff984 */ /* 0x000fe20000000800 */
[----:B------:R-:W-:Y:S01]  /*4f70*/  @!PT LDS RZ, [RZ] ;  /* 0x00000000fffff984 */ /* 0x000fe20000000800 */
[----:B------:R-:W-:Y:S01]  /*4f80*/  @!PT LDS RZ, [RZ] ;  /* 0x00000000fffff984 */ /* 0x000fe20000000800 */
[----:B------:R-:W-:Y:S01]  /*4f90*/  @!PT LDS RZ, [RZ] ;  /* 0x00000000fffff984 */ /* 0x000fe20000000800 */
[----:B------:R2:W-:Y:S06]  /*4fa0*/  MEMBAR.ALL.CTA ;  /* 0x0000000000007992 */ /* 0x0005ec0000008000 */
[----:B--2---:R-:W2:Y:S01]  /*4fb0*/  FENCE.VIEW.ASYNC.S ;  /* 0x00000000000073c6 */ /* 0x004ea20000000000 */
[----:B------:R-:W1:Y:S08]  /*4fc0*/  @!P1 LDC R12, c[0x0][0xb20] ;  /* 0x0002c800ff0c9b82 */ /* 0x000e700000000800 */
[----:B------:R-:W1:Y:S01]  /*4fd0*/  @!P1 LDC R7, c[0x0][0xb0c] ;  /* 0x0002c300ff079b82 */ /* 0x000e620000000800 */
[----:B--2---:R2:W-:Y:S01]  /*4fe0*/  SYNCS.ARRIVE.TRANS64.RED.A1T0 RZ, [R0+URZ], RZ ;  /* 0x000000ff00ff79a7 */ /* 0x0045e200081004ff */
[----:B---3--:R-:W-:Y:S04]  /*4ff0*/  LOP3.LUT P4, RZ, R18, 0x1, RZ, 0xc0, !PT ;  /* 0x0000000112ff7812 */ /* 0x008fe8000788c0ff */
[----:B------:R-:W-:Y:S09]  /*5000*/  P2R R103, PR, RZ, 0x10 ;  /* 0x00000010ff677803 */ /* 0x000ff20000000000 */
[----:B------:R-:W-:Y:S02]  /*5010*/  @P4 MOV R44, R16 ;  /* 0x00000010002c4202 */ /* 0x000fe40000000f00 */
[----:B------:R-:W-:Y:S01]  /*5020*/  @P4 LOP3.LUT R43, R17, 0xffff, RZ, 0xc0, !PT ;  /* 0x0000ffff112b4812 */ /* 0x000fe200078ec0ff */
[----:B--2-4-:R-:W-:Y:S06]  /*5030*/  @!P0 BRA `(.L_x_83) ;  /* 0x0000000000a48947 */ /* 0x014fec0003800000 */
[----:B------:R-:W-:Y:S01]  /*5040*/  IMAD.HI.U32 R0, R90, R39, RZ ;  /* 0x000000275a007227 */ /* 0x000fe200078e00ff */
[----:B------:R-:W-:Y:S02]  /*5050*/  ISETP.NE.AND P0, PT, R38, 0x1, PT ;  /* 0x000000012600780c */ /* 0x000fe40003f05270 */
[----:B------:R-:W-:Y:S01]  /*5060*/  ISETP.NE.AND P2, PT, R40, 0x1, PT ;  /* 0x000000012800780c */ /* 0x000fe20003f45270 */
[----:B------:R-:W-:Y:S01]  /*5070*/  IMAD.HI.U32 R4, R91, R84, RZ ;  /* 0x000000545b047227 */ /* 0x000fe200078e00ff */
[----:B------:R-:W-:Y:S02]  /*5080*/  SHF.R.U32.HI R0, RZ, R89, R0 ;  /* 0x00000059ff007219 */ /* 0x000fe40000011600 */
[----:B------:R-:W-:Y:S01]  /*5090*/  ISETP.NE.AND P3, PT, R42, 0x1, PT ;  /* 0x000000012a00780c */ /* 0x000fe20003f65270 */
[----:B------:R-:W-:Y:S01]  /*50a0*/  IMAD.HI.U32 R6, R43, R39, RZ ;  /* 0x000000272b067227 */ /* 0x000fe200078e00ff */
[-C--:B------:R-:W-:Y:S02]  /*50b0*/  SHF.R.U32.HI R4, RZ, R85.reuse, R4 ;  /* 0x00000055ff047219 */ /* 0x080fe40000011604 */
[----:B------:R-:W-:Y:S01]  /*50c0*/  SEL R0, R90, R0, !P0 ;  /* 0x000000005a007207 */ /* 0x000fe20004000000 */
[----:B------:R-:W-:Y:S01]  /*50d0*/  IMAD.HI.U32 R5, R44, R84, RZ ;  /* 0x000000542c057227 */ /* 0x000fe200078e00ff */
[----:B------:R-:W-:Y:S03]  /*50e0*/  SEL R4, R91, R4, !P3 ;  /* 0x000000045b047207 */ /* 0x000fe60005800000 */
[-C--:B------:R-:W-:Y:S01]  /*50f0*/  IMAD.HI.U32 R3, R0, R36.reuse, RZ ;  /* 0x0000002400037227 */ /* 0x080fe200078e00ff */
[----:B------:R-:W-:Y:S03]  /*5100*/  SHF.R.U32.HI R5, RZ, R85, R5 ;  /* 0x00000055ff057219 */ /* 0x000fe60000011605 */
[----:B------:R-:W-:Y:S01]  /*5110*/  IMAD.HI.U32 R2, R4, R36, RZ ;  /* 0x0000002404027227 */ /* 0x000fe200078e00ff */
[----:B------:R-:W-:Y:S02]  /*5120*/  @P2 SHF.R.U32.HI R0, RZ, R37, R3 ;  /* 0x00000025ff002219 */ /* 0x000fe40000011603 */
[----:B------:R-:W-:Y:S02]  /*5130*/  SHF.R.U32.HI R3, RZ, R89, R6 ;  /* 0x00000059ff037219 */ /* 0x000fe40000011606 */
[----:B------:R-:W-:Y:S01]  /*5140*/  @P2 SHF.R.U32.HI R4, RZ, R37, R2 ;  /* 0x00000025ff042219 */ /* 0x000fe20000011602 */
[----:B------:R-:W-:Y:S01]  /*5150*/  IMAD R0, R40, R0, RZ ;  /* 0x0000000028007224 */ /* 0x000fe200078e02ff */
[----:B------:R-:W-:Y:S02]  /*5160*/  SEL R3, R43, R3, !P0 ;  /* 0x000000032b037207 */ /* 0x000fe40004000000 */
[----:B------:R-:W-:Y:S01]  /*5170*/  SEL R2, R44, R5, !P3 ;  /* 0x000000052c027207 */ /* 0x000fe20005800000 */
[----:B------:R-:W-:Y:S01]  /*5180*/  IMAD R5, R40, R4, RZ ;  /* 0x0000000428057224 */ /* 0x000fe200078e02ff */
[C---:B------:R-:W-:Y:S01]  /*5190*/  ISETP.GE.AND P0, PT, R3.reuse, R0, PT ;  /* 0x000000000300720c */ /* 0x040fe20003f06270 */
[C---:B------:R-:W-:Y:S03]  /*51a0*/  IMAD.HI.U32 R0, R3.reuse, R36, RZ ;  /* 0x0000002403007227 */ /* 0x040fe600078e00ff */
[C---:B------:R-:W-:Y:S02]  /*51b0*/  ISETP.GE.OR P0, PT, R2.reuse, R5, P0 ;  /* 0x000000050200720c */ /* 0x040fe40000706670 */
[----:B------:R-:W-:Y:S04]  /*51c0*/  SHF.R.U32.HI R0, RZ, R37, R0 ;  /* 0x00000025ff007219 */ /* 0x000fe80000011600 */
[C---:B------:R-:W-:Y:S05]  /*51d0*/  SEL R6, R3.reuse, R0, !P2 ;  /* 0x0000000003067207 */ /* 0x040fea0005000000 */
        /* <DEDUP_REMOVED lines=14> */
[----:B------:R-:W-:Y:S07]  /*52c0*/  IMAD R43, R3, R38, R43 ;  /* 0x00000026032b7224 */ /* 0x000fee00078e022b */
.L_x_83:
[----:B-1----:R-:W-:Y:S01]  /*52d0*/  @!P1 ISETP.NE.AND P0, PT, R8, 0x1, PT ;  /* 0x000000010800980c */ /* 0x002fe20003f05270 */
[----:B------:R-:W-:Y:S01]  /*52e0*/  @!P1 IMAD.HI.U32 R2, R43, R9, RZ ;  /* 0x000000092b029227 */ /* 0x000fe200078e00ff */
[----:B------:R-:W-:Y:S01]  /*52f0*/  R2UR UR42, R15 ;  /* 0x000000000f2a72ca */ /* 0x000fe200000e0000 */
[----:B------:R-:W-:Y:S01]  /*5300*/  BSSY.RECONVERGENT B6, `(.L_x_84) ;  /* 0x0000031000067945 */ /* 0x000fe20003800200 */
[----:B------:R-:W-:Y:S01]  /*5310*/  R2UR UR41, R14 ;  /* 0x000000000e2972ca */ /* 0x000fe200000e0000 */
[C---:B------:R-:W-:Y:S01]  /*5320*/  @!P1 IMAD.HI.U32 R0, R44.reuse, R10, RZ ;  /* 0x0000000a2c009227 */ /* 0x040fe200078e00ff */
[----:B------:R-:W-:Y:S02]  /*5330*/  @!P1 SHF.R.U32.HI R2, RZ, R12, R2 ;  /* 0x0000000cff029219 */ /* 0x000fe40000011602 */
[----:B------:R-:W-:Y:S01]  /*5340*/  @!P1 ISETP.NE.AND P2, PT, R7, 0x1, PT ;  /* 0x000000010700980c */ /* 0x000fe20003f45270 */
[----:B------:R-:W-:Y:S01]  /*5350*/  VIADD R105, R105, 0x1 ;  /* 0x0000000169697836 */ /* 0x000fe20000000000 */
[----:B------:R-:W-:Y:S02]  /*5360*/  @!P1 SEL R2, R43, R2, !P0 ;  /* 0x000000022b029207 */ /* 0x000fe40004000000 */
[----:B------:R-:W-:Y:S02]  /*5370*/  @!P1 SHF.R.U32.HI R0, RZ, R11, R0 ;  /* 0x0000000bff009219 */ /* 0x000fe40000011600 */
[----:B------:R-:W-:Y:S01]  /*5380*/  LOP3.LUT P0, RZ, R93, 0x1b0, RZ, 0xc0, !PT ;  /* 0x000001b05dff7812 */ /* 0x000fe2000780c0ff */
[----:B------:R-:W-:Y:S01]  /*5390*/  USHF.L.U32 UR42, UR42, 0x7, URZ ;  /* 0x000000072a2a7899 */ /* 0x000fe200080006ff */
[----:B------:R-:W-:Y:S01]  /*53a0*/  @!P1 SEL R3, R44, R0, !P2 ;  /* 0x000000002c039207 */ /* 0x000fe20005000000 */
[----:B------:R-:W-:Y:S01]  /*53b0*/  USHF.L.U32 UR41, UR41, 0x7, URZ ;  /* 0x0000000729297899 */ /* 0x000fe200080006ff */
[----:B------:R-:W-:Y:S03]  /*53c0*/  @P4 SHF.R.U32.HI R94, RZ, 0x10, R17 ;  /* 0x00000010ff5e4819 */ /* 0x000fe60000011611 */
[----:B------:R-:W-:Y:S02]  /*53d0*/  @!P1 IMAD.IADD R0, R2, 0x1, -R3 ;  /* 0x0000000102009824 */ /* 0x000fe400078e0a03 */
[----:B------:R-:W-:Y:S02]  /*53e0*/  @!P1 IMAD.IADD R2, R3, 0x1, -R2 ;  /* 0x0000000103029824 */ /* 0x000fe400078e0a02 */
[----:B------:R-:W-:Y:S02]  /*53f0*/  @!P1 IMAD R44, R0, R7, R44 ;  /* 0x00000007002c9224 */ /* 0x000fe400078e022c */
[----:B------:R-:W-:Y:S01]  /*5400*/  @!P1 IMAD R43, R2, R8, R43 ;  /* 0x00000008022b9224 */ /* 0x000fe200078e022b */
[----:B------:R-:W-:Y:S06]  /*5410*/  @!P0 BRA `(.L_x_85) ;  /* 0x00000000007c8947 */ /* 0x000fec0003800000 */
[----:B------:R-:W1:Y:S01]  /*5420*/  LDCU.64 UR8, c[0x4][0x80] ;  /* 0x01001000ff0877ac */ /* 0x000e620008000a00 */
[----:B------:R-:W-:Y:S01]  /*5430*/  MOV R2, 0x0 ;  /* 0x0000000000027802 */ /* 0x000fe20000000f00 */
[----:B------:R-:W-:Y:S02]  /*5440*/  HFMA2 R12, -RZ, RZ, 0, 5.9604644775390625e-08 ;  /* 0x00000001ff0c7431 */ /* 0x000fe400000001ff */
[----:B------:R-:W-:Y:S01]  /*5450*/  IMAD.MOV.U32 R8, RZ, RZ, 0x70 ;  /* 0x00000070ff087424 */ /* 0x000fe200078e00ff */
[----:B------:R2:W3:Y:S01]  /*5460*/  LDC.64 R14, c[0x4][R2] ;  /* 0x01000000020e7b82 */ /* 0x0004e20000000a00 */
[----:B------:R-:W4:Y:S01]  /*5470*/  LDCU.64 UR6, c[0x4][0x88] ;  /* 0x01001100ff0677ac */ /* 0x000f220008000a00 */
[----:B------:R-:W-:Y:S01]  /*5480*/  IMAD.MOV.U32 R13, RZ, RZ, RZ ;  /* 0x000000ffff0d7224 */ /* 0x000fe200078e00ff */
[----:B------:R-:W2:Y:S01]  /*5490*/  LDCU.64 UR4, c[0x4][0x8] ;  /* 0x01000100ff0477ac */ /* 0x000ea20008000a00 */
[----:B-1----:R-:W-:Y:S01]  /*54a0*/  MOV R5, UR9 ;  /* 0x0000000900057c02 */ /* 0x002fe20008000f00 */
[----:B------:R-:W-:Y:S01]  /*54b0*/  IMAD.U32 R4, RZ, RZ, UR8 ;  /* 0x00000008ff047e24 */ /* 0x000fe2000f8e00ff */
[----:B----4-:R-:W-:Y:S01]  /*54c0*/  MOV R7, UR7 ;  /* 0x0000000700077c02 */ /* 0x010fe20008000f00 */
[----:B------:R-:W-:Y:S01]  /*54d0*/  IMAD.U32 R6, RZ, RZ, UR6 ;  /* 0x00000006ff067e24 */ /* 0x000fe2000f8e00ff */
[----:B--2---:R-:W-:Y:S01]  /*54e0*/  MOV R11, UR5 ;  /* 0x00000005000b7c02 */ /* 0x004fe20008000f00 */
[----:B------:R-:W-:Y:S02]  /*54f0*/  IMAD.U32 R10, RZ, RZ, UR4 ;  /* 0x00000004ff0a7e24 */ /* 0x000fe4000f8e00ff */
[----:B------:R-:W-:Y:S07]  /*5500*/  LEPC R20, `(.L_x_86) ;  /* 0x000000001014794e */ /* 0x000fee0000000000 */
[----:B---3-5:R-:W-:Y:S05]  /*5510*/  CALL.ABS.NOINC R14 ;  /* 0x000000000e007343 */ /* 0x028fea0003c00000 */
.L_x_86:
[----:B------:R-:W1:Y:S01]  /*5520*/  LDCU.64 UR8, c[0x4][0x80] ;  /* 0x01001000ff0877ac */ /* 0x000e620008000a00 */
[----:B------:R-:W2:Y:S01]  /*5530*/  LDC.64 R2, c[0x4][R2] ;  /* 0x0100000002027b82 */ /* 0x000ea20000000a00 */
[----:B------:R-:W-:Y:S02]  /*5540*/  HFMA2 R12, -RZ, RZ, 0, 5.9604644775390625e-08 ;  /* 0x00000001ff0c7431 */ /* 0x000fe400000001ff */
[----:B------:R-:W-:Y:S02]  /*5550*/  IMAD.MOV.U32 R8, RZ, RZ, 0x70 ;  /* 0x00000070ff087424 */ /* 0x000fe400078e00ff */
[----:B------:R-:W-:Y:S01]  /*5560*/  IMAD.MOV.U32 R13, RZ, RZ, RZ ;  /* 0x000000ffff0d7224 */ /* 0x000fe200078e00ff */
[----:B------:R-:W3:Y:S01]  /*5570*/  LDCU.64 UR6, c[0x4][0x88] ;  /* 0x01001100ff0677ac */ /* 0x000ee20008000a00 */
[----:B------:R-:W4:Y:S01]  /*5580*/  LDCU.64 UR4, c[0x4][0x8] ;  /* 0x01000100ff0477ac */ /* 0x000f220008000a00 */
[----:B-1----:R-:W-:Y:S02]  /*5590*/  MOV R4, UR8 ;  /* 0x0000000800047c02 */ /* 0x002fe40008000f00 */
[----:B------:R-:W-:Y:S02]  /*55a0*/  MOV R5, UR9 ;  /* 0x0000000900057c02 */ /* 0x000fe40008000f00 */
[----:B---3--:R-:W-:Y:S01]  /*55b0*/  MOV R7, UR7 ;  /* 0x0000000700077c02 */ /* 0x008fe20008000f00 */
[----:B------:R-:W-:Y:S01]  /*55c0*/  IMAD.U32 R6, RZ, RZ, UR6 ;  /* 0x00000006ff067e24 */ /* 0x000fe2000f8e00ff */
[----:B----4-:R-:W-:Y:S01]  /*55d0*/  MOV R11, UR5 ;  /* 0x00000005000b7c02 */ /* 0x010fe20008000f00 */
[----:B------:R-:W-:Y:S02]  /*55e0*/  IMAD.U32 R10, RZ, RZ, UR4 ;  /* 0x00000004ff0a7e24 */ /* 0x000fe4000f8e00ff */
[----:B------:R-:W-:Y:S07]  /*55f0*/  LEPC R20, `(.L_x_85) ;  /* 0x000000001014794e */ /* 0x000fee0000000000 */
[----:B--2---:R-:W-:Y:S05]  /*5600*/  CALL.ABS.NOINC R2 ;  /* 0x0000000002007343 */ /* 0x004fea0003c00000 */
.L_x_85:
[----:B------:R-:W-:Y:S05]  /*5610*/  BSYNC.RECONVERGENT B6 ;  /* 0x0000000000067941 */ /* 0x000fea0003800200 */
.L_x_84:
[----:B------:R-:W-:Y:S01]  /*5620*/  ISETP.NE.U32.AND P4, PT, R82, RZ, PT ;  /* 0x000000ff5200720c */ /* 0x000fe20003f85070 */
[----:B------:R-:W-:Y:S01]  /*5630*/  UISETP.NE.AND UP2, UPT, UR50, URZ, UPT ;  /* 0x000000ff3200728c */ /* 0x000fe2000bf45270 */
[----:B------:R-:W-:Y:S01]  /*5640*/  ISETP.NE.U32.AND P2, PT, RZ, UR38, PT ;  /* 0x00000026ff007c0c */ /* 0x000fe2000bf45070 */
[----:B------:R-:W-:Y:S01]  /*5650*/  UISETP.NE.U32.AND UP1, UPT, UR44, URZ, UPT ;  /* 0x000000ff2c00728c */ /* 0x000fe2000bf25070 */
[----:B------:R-:W-:Y:S01]  /*5660*/  ISETP.NE.AND.EX P4, PT, R83, RZ, PT, P4 ;  /* 0x000000ff5300720c */ /* 0x000fe20003f85340 */
[----:B------:R-:W-:Y:S01]  /*5670*/  UPLOP3.LUT UP0, UPT, UPT, UPT, UPT, 0x40, 0x4 ;  /* 0x000000000004789c */ /* 0x000fe20003f0e870 */
[----:B------:R-:W-:Y:S01]  /*5680*/  ISETP.NE.AND.EX P2, PT, RZ, UR39, PT, P2 ;  /* 0x00000027ff007c0c */ /* 0x000fe2000bf45320 */
[----:B------:R-:W-:Y:S01]  /*5690*/  UISETP.NE.AND.EX UP1, UPT, UR45, URZ, UPT, UP1 ;  /* 0x000000ff2d00728c */ /* 0x000fe2000bf25310 */
[----:B------:R-:W-:Y:S04]  /*56a0*/  PLOP3.LUT P1, PT, PT, PT, UP2, 0x80, 0x8 ;  /* 0x000000000008781c */ /* 0x000fe80003f2f028 */
[----:B------:R-:W-:Y:S06]  /*56b0*/  @UP2 UPLOP3.LUT UP0, UPT, UPT, UPT, UP1, 0x80, 0x8 ;  /* 0x000000000008289c */ /* 0x000fec0003f0f010 */
[----:B------:R-:W-:Y:S01]  /*56c0*/  PLOP3.LUT P0, PT, PT, PT, UP0, 0x80, 0x8 ;  /* 0x000000000008781c */ /* 0x000fe20003f0f008 */
[----:B------:R-:W-:Y:S01]  /*56d0*/  @!UPT UIADD3 URZ, UPT, UPT, URZ, URZ, URZ ;  /* 0x000000fffffff290 */ /* 0x000fe2000fffe0ff */
[----:B------:R-:W-:Y:S11]  /*56e0*/  BRA.U !UP1, `(.L_x_87) ;  /* 0x0000000109387547 */ /* 0x000ff6000b800000 */
[----:B------:R-:W-:Y:S01]  /*56f0*/  UISETP.NE.U32.AND UP0, UPT, UR38, URZ, UPT ;  /* 0x000000ff2600728c */ /* 0x000fe2000bf05070 */
[----:B------:R-:W-:Y:S02]  /*5700*/  HFMA2 R0, -RZ, RZ, 0, 5.9604644775390625e-08 ;  /* 0x00000001ff007431 */ /* 0x000fe400000001ff */
[----:B------:R-:W-:Y:S01]  /*5710*/  IMAD.MOV.U32 R88, RZ, RZ, 0x1 ;  /* 0x00000001ff587424 */ /* 0x000fe200078e00ff */
[----:B------:R-:W-:Y:S06]  /*5720*/  UISETP.NE.AND.EX UP0, UPT, UR39, URZ, UPT, UP0 ;  /* 0x000000ff2700728c */ /* 0x000fec000bf05300 */
[----:B------:R-:W-:Y:S05]  /*5730*/  PLOP3.LUT P3, PT, PT, PT, UP0, 0x80, 0x8 ;  /* 0x000000000008781c */ /* 0x000fea0003f6f008 */
[----:B------:R-:W1:Y:S01]  /*5740*/  @UP0 LDCU.64 UR6, c[0x0][0x888] ;  /* 0x00011100ff0607ac */ /* 0x000e620008000a00 */
[----:B------:R-:W-:Y:S07]  /*5750*/  @UP0 UIMAD UR4, UR36, UR44, URZ ;  /* 0x0000002c240402a4 */ /* 0x000fee000f8e02ff */
[----:B------:R-:W-:Y:S01]  /*5760*/  @!P3 PRMT R88, R0, 0x7610, R88 ;  /* 0x000076100058b816 */ /* 0x000fe20000000058 */
[----:B-1----:R-:W-:Y:S03]  /*5770*/  @UP0 UIMAD.WIDE UR6, UR4, 0x4, UR6 ;  /* 0x00000004040608a5 */ /* 0x002fe6000f8e0206 */
[----:B------:R-:W1:Y:S03]  /*5780*/  @!UP0 LDCU UR4, c[0x0][0x880] ;  /* 0x00011000ff0487ac */ /* 0x000e660008000800 */
[----:B------:R-:W-:Y:S01]  /*5790*/  IMAD.U32 R2, RZ, RZ, UR6 ;  /* 0x00000006ff027e24 */ /* 0x000fe2000f8e00ff */
[----:B------:R-:W-:Y:S05]  /*57a0*/  MOV R3, UR7 ;  /* 0x0000000700037c02 */ /* 0x000fea0008000f00 */
[----:B-----5:R2:W5:Y:S02]  /*57b0*/  @P3 LDG.E R49, desc[UR46][R2.64] ;  /* 0x0000002e02313981 */ /* 0x020564000c1e1900 */
[----:B-12---:R-:W-:Y:S02]  /*57c0*/  @!P3 IMAD.U32 R49, RZ, RZ, UR4 ;  /* 0x00000004ff31be24 */ /* 0x006fe4000f8e00ff */
.L_x_87:
[----:B------:R-:W-:Y:S05]  /*57d0*/  @!P4 BRA `(.L_x_88) ;  /* 0x000000000020c947 */ /* 0x000fea0003800000 */
[----:B------:R-:W-:Y:S04]  /*57e0*/  ISETP.NE.U32.AND P3, PT, R80, RZ, PT ;  /* 0x000000ff5000720c */ /* 0x000fe80003f65070 */
[----:B------:R-:W-:Y:S11]  /*57f0*/  ISETP.NE.AND.EX P3, PT, R81, RZ, PT, P3 ;  /* 0x000000ff5100720c */ /* 0x000ff60003f65330 */
[----:B------:R-:W-:Y:S02]  /*5800*/  @!UPT UIADD3 URZ, UPT, UPT, URZ, URZ, URZ ;  /* 0x000000fffffff290 */ /* 0x000fe4000fffe0ff */
[----:B------:R-:W1:Y:S01]  /*5810*/  @P3 LDC.64 R2, c[0x0][0x8a8] ;  /* 0x00022a00ff023b82 */ /* 0x000e620000000a00 */
[----:B------:R-:W-:Y:S04]  /*5820*/  @P3 IMAD R0, R82, UR36, RZ ;  /* 0x0000002452003c24 */ /* 0x000fe8000f8e02ff */
[----:B-1----:R-:W-:Y:S05]  /*5830*/  @P3 IMAD.WIDE R2, R0, 0x4, R2 ;  /* 0x0000000400023825 */ /* 0x002fea00078e0202 */
[----:B-----5:R1:W5:Y:S02]  /*5840*/  @P3 LDG.E R47, desc[UR46][R2.64] ;  /* 0x0000002e022f3981 */ /* 0x020364000c1e1900 */
[----:B-1----:R-:W2:Y:S02]  /*5850*/  @!P3 LDC R47, c[0x0][0x8a0] ;  /* 0x00022800ff2fbb82 */ /* 0x002ea40000000800 */
.L_x_88:
[----:B-----5:R-:W-:Y:S01]  /*5860*/  FSETP.NEU.AND P3, PT, R49, RZ, PT ;  /* 0x000000ff3100720b */ /* 0x020fe20003f6d000 */
[----:B------:R-:W-:Y:S01]  /*5870*/  BSSY B1, `(.L_x_89) ;  /* 0x0000039000017945 */ /* 0x000fe20003800000 */
[----:B------:R-:W-:Y:S01]  /*5880*/  SEL R3, RZ, 0xffffffff, P2 ;  /* 0xffffffffff037807 */ /* 0x000fe20001000000 */
[----:B------:R-:W-:Y:S01]  /*5890*/  IMAD.MOV.U32 R66, RZ, RZ, 0x1 ;  /* 0x00000001ff427424 */ /* 0x000fe200078e00ff */
[----:B------:R-:W-:Y:S01]  /*58a0*/  @P1 LOP3.LUT P2, RZ, R88, 0xff, RZ, 0xc0, !PT ;  /* 0x000000ff58ff1812 */ /* 0x000fe2000784c0ff */
[----:B------:R-:W-:Y:S01]  /*58b0*/  IMAD R48, R45, 0x80, R46 ;  /* 0x000000802d307824 */ /* 0x000fe200078e022e */
[----:B------:R-:W-:Y:S01]  /*58c0*/  @P1 SEL R0, RZ, 0xffffffff, P3 ;  /* 0xffffffffff001807 */ /* 0x000fe20001800000 */
[----:B------:R-:W-:Y:S01]  /*58d0*/  IMAD R106, R101, -0x10, R99 ;  /* 0xfffffff0656a7824 */ /* 0x000fe200078e0263 */
[----:B------:R-:W-:Y:S01]  /*58e0*/  LOP3.LUT R97, R97, 0x1, RZ, 0x3c, !PT ;  /* 0x0000000161617812 */ /* 0x000fe200078e3cff */
[----:B------:R-:W-:Y:S01]  /*58f0*/  IMAD.MOV.U32 R65, RZ, RZ, RZ ;  /* 0x000000ffff417224 */ /* 0x000fe200078e00ff */
[----:B------:R-:W-:Y:S02]  /*5900*/  @P0 SEL R0, R3, R0, !P2 ;  /* 0x0000000003000207 */ /* 0x000fe40005000000 */
[----:B------:R-:W-:Y:S02]  /*5910*/  CS2R R78, SRZ ;  /* 0x00000000004e7805 */ /* 0x000fe4000001ff00 */
[----:B------:R-:W-:Y:S02]  /*5920*/  LEA R64, R45, UR48, 0x3 ;  /* 0x000000302d407c11 */ /* 0x000fe4000f8e18ff */
[----:B------:R-:W-:Y:S02]  /*5930*/  CS2R R76, SRZ ;  /* 0x00000000004c7805 */ /* 0x000fe4000001ff00 */
[----:B------:R-:W-:Y:S02]  /*5940*/  @P1 LOP3.LUT R0, R0, 0x1, RZ, 0xc0, !PT ;  /* 0x0000000100001812 */ /* 0x000fe400078ec0ff */
[----:B------:R-:W-:Y:S02]  /*5950*/  CS2R R70, SRZ ;  /* 0x0000000000467805 */ /* 0x000fe4000001ff00 */
[----:B------:R-:W-:Y:S02]  /*5960*/  PLOP3.LUT P2, PT, PT, PT, UP1, 0x80, 0x8 ;  /* 0x000000000008781c */ /* 0x000fe40003f4f018 */
[----:B------:R-:W-:Y:S02]  /*5970*/  CS2R R68, SRZ ;  /* 0x0000000000447805 */ /* 0x000fe4000001ff00 */
[----:B------:R-:W-:Y:S02]  /*5980*/  ISETP.NE.U32.OR P5, PT, R0, 0x1, !P1 ;  /* 0x000000010000780c */ /* 0x000fe40004fa5470 */
[----:B------:R-:W-:Y:S02]  /*5990*/  CS2R R62, SRZ ;  /* 0x00000000003e7805 */ /* 0x000fe4000001ff00 */
[----:B------:R-:W-:Y:S02]  /*59a0*/  LOP3.LUT P4, R104, R88, 0xff, RZ, 0xc0, !PT ;  /* 0x000000ff58687812 */ /* 0x000fe4000788c0ff */
[----:B------:R-:W-:Y:S02]  /*59b0*/  CS2R R60, SRZ ;  /* 0x00000000003c7805 */ /* 0x000fe4000001ff00 */
[----:B------:R-:W-:Y:S02]  /*59c0*/  SEL R2, RZ, 0xffffffff, P3 ;  /* 0xffffffffff027807 */ /* 0x000fe40001800000 */
[----:B------:R-:W-:Y:S02]  /*59d0*/  CS2R R58, SRZ ;  /* 0x00000000003a7805 */ /* 0x000fe4000001ff00 */
[----:B------:R-:W-:Y:S02]  /*59e0*/  P2R R107, PR, RZ, 0x20 ;  /* 0x00000020ff6b7803 */ /* 0x000fe40000000000 */
[----:B------:R-:W-:Y:S02]  /*59f0*/  CS2R R56, SRZ ;  /* 0x0000000000387805 */ /* 0x000fe4000001ff00 */
[----:B------:R-:W-:Y:S02]  /*5a00*/  @P2 SEL R2, R3, R2, !P4 ;  /* 0x0000000203022207 */ /* 0x000fe40006000000 */
[----:B------:R-:W-:Y:S02]  /*5a10*/  @P5 SHF.L.U32 R0, R97, 0x1f, RZ ;  /* 0x0000001f61005819 */ /* 0x000fe400000006ff */
[----:B------:R-:W-:Y:S02]  /*5a20*/  LOP3.LUT R2, R2, 0x1, RZ, 0xc0, !PT ;  /* 0x0000000102027812 */ /* 0x000fe400078ec0ff */
[----:B------:R1:W3:Y:S02]  /*5a30*/  @P5 SYNCS.PHASECHK.TRANS64.TRYWAIT P1, [UR48+0x30], R0 ;  /* 0x00003000ff0055a7 */ /* 0x0002e40008021130 */
[----:B------:R-:W-:Y:S04]  /*5a40*/  ISETP.NE.U32.AND P2, PT, R2, 0x1, PT ;  /* 0x000000010200780c */ /* 0x000fe80003f45070 */
[----:B------:R-:W-:Y:S02]  /*5a50*/  P2R R67, PR, RZ, 0x4 ;  /* 0x00000004ff437803 */ /* 0x000fe40000000000 */
[----:B-1----:R-:W-:Y:S04]  /*5a60*/  SHF.L.U32 R0, R96, 0x1f, RZ ;  /* 0x0000001f60007819 */ /* 0x002fe800000006ff */
[----:B------:R1:W4:Y:S01]  /*5a70*/  SYNCS.PHASECHK.TRANS64.TRYWAIT P0, [R64+URZ+0xa0], R0 ;  /* 0x0000a000400075a7 */ /* 0x00032200080011ff */
[----:B---3--:R-:W-:Y:S01]  /*5a80*/  @P5 SEL R66, RZ, 0x1, !P1 ;  /* 0x00000001ff425807 */ /* 0x008fe20004800000 */
[----:B-1----:R-:W-:Y:S06]  /*5a90*/  @!P5 BRA `(.L_x_90) ;  /* 0x000000000058d947 */ /* 0x002fec0003800000 */
[----:B------:R-:W-:Y:S01]  /*5aa0*/  IMAD.MOV.U32 R79, RZ, RZ, RZ ;  /* 0x000000ffff4f7224 */ /* 0x000fe200078e00ff */
[----:B------:R-:W-:Y:S01]  /*5ab0*/  ISETP.NE.AND P1, PT, R66, RZ, PT ;  /* 0x000000ff4200720c */ /* 0x000fe20003f25270 */
[----:B------:R-:W-:Y:S01]  /*5ac0*/  BSSY B0, `(.L_x_91) ;  /* 0x000000c000007945 */ /* 0x000fe20003800000 */
[----:B------:R-:W-:Y:S02]  /*5ad0*/  CS2R R58, SRZ ;  /* 0x00000000003a7805 */ /* 0x000fe4000001ff00 */
[----:B------:R-:W-:Y:S02]  /*5ae0*/  CS2R R56, SRZ ;  /* 0x0000000000387805 */ /* 0x000fe4000001ff00 */
[----:B------:R-:W-:Y:S02]  /*5af0*/  CS2R R62, SRZ ;  /* 0x00000000003e7805 */ /* 0x000fe4000001ff00 */
[----:B------:R-:W-:Y:S02]  /*5b00*/  CS2R R60, SRZ ;  /* 0x00000000003c7805 */ /* 0x000fe4000001ff00 */
[----:B------:R-:W-:Y:S02]  /*5b10*/  CS2R R70, SRZ ;  /* 0x0000000000467805 */ /* 0x000fe4000001ff00 */
[----:B------:R-:W-:Y:S02]  /*5b20*/  CS2R R68, SRZ ;  /* 0x0000000000447805 */ /* 0x000fe4000001ff00 */
[----:B------:R-:W-:Y:S01]  /*5b30*/  CS2R R76, SRZ ;  /* 0x00000000004c7805 */ /* 0x000fe2000001ff00 */
[----:B------:R-:W-:Y:S06]  /*5b40*/  @P1 BRA `(.L_x_92) ;  /* 0x00000000000c1947 */ /* 0x000fec0003800000 */
[----:B------:R-:W-:Y:S04]  /*5b50*/  SHF.L.U32 R3, R97, 0x1f, RZ ;  /* 0x0000001f61037819 */ /* 0x000fe800000006ff */
[----:B------:R-:W1:Y:S02]  /*5b60*/  SYNCS.PHASECHK.TRANS64.TRYWAIT P1, [UR48+0x30], R3 ;  /* 0x00003003ff0075a7 */ /* 0x000e640008021130 */
[----:B-1----:R-:W-:Y:S05]  /*5b70*/  @!P1 BRA `(.L_x_93) ;  /* 0x0000003c004c9947 */ /* 0x002fea0003800000 */
.L_x_92:
[----:B------:R-:W-:Y:S05]  /*5b80*/  BSYNC B0 ;  /* 0x0000000000007941 */ /* 0x000fea0003800000 */
.L_x_91:
[----:B------:R-:W-:Y:S01]  /*5b90*/  ISETP.NE.AND P1, PT, R67, RZ, PT ;  /* 0x000000ff4300720c */ /* 0x000fe20003f25270 */
[----:B------:R-:W-:Y:S11]  /*5ba0*/  HFMA2 R65, -RZ, RZ, 0, 5.9604644775390625e-08 ;  /* 0x00000001ff417431 */ /* 0x000ff600000001ff */
[----:B------:R-:W-:Y:S01]  /*5bb0*/  @!UPT UIADD3 URZ, UPT, UPT, URZ, URZ, URZ ;  /* 0x000000fffffff290 */ /* 0x000fe2000fffe0ff */
[----:B------:R3:W1:Y:S04]  /*5bc0*/  @P1 LDS.128 R56, [R100] ;  /* 0x0000000064381984 */ /* 0x0006680000000c00 */
[----:B------:R3:W1:Y:S04]  /*5bd0*/  @P1 LDS.128 R60, [R99+0x10] ;  /* 0x00001000633c1984 */ /* 0x0006680000000c00 */
[----:B------:R3:W1:Y:S04]  /*5be0*/  @P1 LDS.128 R68, [R98+0x20] ;  /* 0x0000200062441984 */ /* 0x0006680000000c00 */
[----:B------:R3:W1:Y:S02]  /*5bf0*/  @P1 LDS.128 R76, [R106+0x30] ;  /* 0x000030006a4c1984 */ /* 0x0006640000000c00 */
.L_x_90:
[----:B------:R-:W-:Y:S05]  /*5c00*/  BSYNC B1 ;  /* 0x0000000000017941 */ /* 0x000fea0003800000 */
.L_x_89:
[----:B-1----:R-:W-:Y:S04]  /*5c10*/  SHF.R.U32.HI R2, RZ, 0x15, R48 ;  /* 0x00000015ff027819 */ /* 0x002fe80000011630 */
[----:B------:R-:W-:Y:S01]  /*5c20*/  LOP3.LUT P1, RZ, R2, 0x3, R92, 0x48, !PT ;  /* 0x0000000302ff7812 */ /* 0x000fe2000782485c */
[----:B------:R-:W-:Y:S01]  /*5c30*/  @!UPT UIADD3 URZ, UPT, UPT, URZ, URZ, URZ ;  /* 0x000000fffffff290 */ /* 0x000fe2000fffe0ff */
[----:B----4-:R-:W-:Y:S11]  /*5c40*/  @P0 BRA `(.L_x_94) ;  /* 0x0000000000080947 */ /* 0x010ff60003800000 */
[----:B------:R-:W1:Y:S02]  /*5c50*/  SYNCS.PHASECHK.TRANS64.TRYWAIT P0, [R64+URZ+0xa0], R0 ;  /* 0x0000a000400075a7 */ /* 0x000e6400080011ff */
[----:B-1----:R-:W-:Y:S05]  /*5c60*/  @!P0 BRA `(.L_x_95) ;  /* 0x0000003c00288947 */ /* 0x002fea0003800000 */
.L_x_94:
[----:B------:R-:W-:Y:S05]  /*5c70*/  @!P1 BRA `(.L_x_96) ;  /* 0x0000000000409947 */ /* 0x000fea0003800000 */
[----:B------:R-:W4:Y:S01]  /*5c80*/  LDCU.64 UR8, c[0x4][0x70] ;  /* 0x01000e00ff0877ac */ /* 0x000f220008000a00 */
[----:B------:R-:W-:Y:S01]  /*5c90*/  MOV R3, 0x0 ;  /* 0x0000000000037802 */ /* 0x000fe20000000f00 */
[----:B------:R-:W-:Y:S02]  /*5ca0*/  HFMA2 R12, -RZ, RZ, 0, 5.9604644775390625e-08 ;  /* 0x00000001ff0c7431 */ /* 0x000fe400000001ff */
[----:B------:R-:W-:Y:S02]  /*5cb0*/  IMAD.MOV.U32 R8, RZ, RZ, 0x192 ;  /* 0x00000192ff087424 */ /* 0x000fe400078e00ff */
[----:B------:R-:W-:Y:S01]  /*5cc0*/  IMAD.MOV.U32 R13, RZ, RZ, RZ ;  /* 0x000000ffff0d7224 */ /* 0x000fe200078e00ff */
[----:B------:R-:W5:Y:S01]  /*5cd0*/  LDCU.64 UR6, c[0x4][0x78] ;  /* 0x01000f00ff0677ac */ /* 0x000f620008000a00 */
[----:B------:R-:W1:Y:S01]  /*5ce0*/  LDC.64 R2, c[0x4][R3] ;  /* 0x0100000003027b82 */ /* 0x000e620000000a00 */
[----:B------:R-:W2:Y:S01]  /*5cf0*/  LDCU.64 UR4, c[0x4][0x10] ;  /* 0x01000200ff0477ac */ /* 0x000ea20008000a00 */
[----:B----4-:R-:W-:Y:S01]  /*5d00*/  MOV R5, UR9 ;  /* 0x0000000900057c02 */ /* 0x010fe20008000f00 */
[----:B------:R-:W-:Y:S01]  /*5d10*/  IMAD.U32 R4, RZ, RZ, UR8 ;  /* 0x00000008ff047e24 */ /* 0x000fe2000f8e00ff */
[----:B-----5:R-:W-:Y:S01]  /*5d20*/  MOV R7, UR7 ;  /* 0x0000000700077c02 */ /* 0x020fe20008000f00 */
[----:B------:R-:W-:Y:S01]  /*5d30*/  IMAD.U32 R6, RZ, RZ, UR6 ;  /* 0x00000006ff067e24 */ /* 0x000fe2000f8e00ff */
[----:B--2---:R-:W-:Y:S01]  /*5d40*/  MOV R11, UR5 ;  /* 0x00000005000b7c02 */ /* 0x004fe20008000f00 */
[----:B------:R-:W-:Y:S02]  /*5d50*/  IMAD.U32 R10, RZ, RZ, UR4 ;  /* 0x00000004ff0a7e24 */ /* 0x000fe4000f8e00ff */
[----:B------:R-:W-:Y:S07]  /*5d60*/  LEPC R20, `(.L_x_96) ;  /* 0x000000001014794e */ /* 0x000fee0000000000 */
[----:B-1-3--:R-:W-:Y:S05]  /*5d70*/  CALL.ABS.NOINC R2 ;  /* 0x0000000002007343 */ /* 0x00afea0003c00000 */
.L_x_96:
[----:B------:R-:W-:Y:S05]  /*5d80*/  WARPSYNC.ALL ;  /* 0x0000000000007948 */ /* 0x000fea0003800000 */
[----:B------:R-:W-:Y:S01]  /*5d90*/  R2UR UR4, R48 ;  /* 0x00000000300472ca */ /* 0x000fe200000e0000 */
[--C-:B------:R-:W-:Y:S01]  /*5da0*/  HADD2.F32 R50, -RZ, R56.reuse.H0_H0 ;  /* 0x20000038ff327230 */ /* 0x100fe20000004100 */
[----:B------:R-:W-:Y:S01]  /*5db0*/  ISETP.NE.AND P0, PT, R102, RZ, PT ;  /* 0x000000ff6600720c */ /* 0x000fe20003f05270 */
[----:B------:R-:W-:Y:S01]  /*5dc0*/  HADD2.F32 R51, -RZ, R56.H1_H1 ;  /* 0x30000038ff337230 */ /* 0x000fe20000004100 */
[----:B------:R-:W-:Y:S01]  /*5dd0*/  BSSY.RECONVERGENT B0, `(.L_x_97) ;  /* 0x0000086000007945 */ /* 0x000fe20003800200 */
[--C-:B------:R-:W-:Y:S08]  /*5de0*/  HADD2.F32 R52, -RZ, R57.reuse.H0_H0 ;  /* 0x20000039ff347230 */ /* 0x100ff00000004100 */
[----:B------:R-:W1:Y:S02]  /*5df0*/  LDTM.x32 R4, tmem[UR4] ;  /* 0x00000004000479ee */ /* 0x000e6400082c0000 */
[C---:B-12---:R-:W-:Y:S01]  /*5e00*/  FMUL R0, R47.reuse, R4 ;  /* 0x000000042f007220 */ /* 0x046fe20000400000 */
[C---:B------:R-:W-:Y:S01]  /*5e10*/  FMUL R2, R47.reuse, R5 ;  /* 0x000000052f027220 */ /* 0x040fe20000400000 */
[C---:B------:R-:W-:Y:S01]  /*5e20*/  FMUL R4, R47.reuse, R8 ;  /* 0x000000082f047220 */ /* 0x040fe20000400000 */
[----:B------:R-:W-:Y:S01]  /*5e30*/  FMUL R3, R47, R6 ;  /* 0x000000062f037220 */ /* 0x000fe20000400000 */
[C---:B------:R-:W-:Y:S01]  /*5e40*/  FFMA R0, R49.reuse, R50, R0 ;  /* 0x0000003231007223 */ /* 0x040fe20000000000 */
[----:B------:R-:W-:Y:S01]  /*5e50*/  FFMA R2, R49, R51, R2 ;  /* 0x0000003331027223 */ /* 0x000fe20000000002 */
[C---:B------:R-:W-:Y:S01]  /*5e60*/  FMUL R5, R47.reuse, R9 ;  /* 0x000000092f057220 */ /* 0x040fe20000400000 */
        /* <DEDUP_REMOVED lines=16> */
[----:B------:R-:W-:Y:S02]  /*5f70*/  HADD2.F32 R32, -RZ, R57.H1_H1 ;  /* 0x30000039ff207230 */ /* 0x000fe40000004100 */
[C---:B------:R-:W-:Y:S01]  /*5f80*/  FMUL R26, R47.reuse, R30 ;  /* 0x0000001e2f1a7220 */ /* 0x040fe20000400000 */
[----:B------:R-:W-:Y:S01]  /*5f90*/  FMUL R29, R47, R33 ;  /* 0x000000212f1d7220 */ /* 0x000fe20000400000 */
[--C-:B------:R-:W-:Y:S02]  /*5fa0*/  HADD2.F32 R33, -RZ, R58.reuse.H0_H0 ;  /* 0x2000003aff217230 */ /* 0x100fe40000004100 */
[----:B------:R-:W-:Y:S01]  /*5fb0*/  FFMA R3, R49, R52, R3 ;  /* 0x0000003431037223 */ /* 0x000fe20000000003 */
[C---:B------:R-:W-:Y:S01]  /*5fc0*/  FMUL R7, R47.reuse, R7 ;  /* 0x000000072f077220 */ /* 0x040fe20000400000 */
[----:B------:R-:W-:Y:S01]  /*5fd0*/  FMUL R30, R47, R34 ;  /* 0x000000222f1e7220 */ /* 0x000fe20000400000 */
[----:B------:R-:W-:Y:S01]  /*5fe0*/  HADD2.F32 R34, -RZ, R58.H1_H1 ;  /* 0x3000003aff227230 */ /* 0x000fe20000004100 */
[----:B------:R-:W-:Y:S01]  /*5ff0*/  F2FP.F16.F32.PACK_AB R52, R2, R0 ;  /* 0x000000000234723e */ /* 0x000fe200000000ff */
[--C-:B------:R-:W-:Y:S02]  /*6000*/  HADD2.F32 R0, -RZ, R59.reuse.H0_H0 ;  /* 0x2000003bff007230 */ /* 0x100fe40000004100 */
[C---:B------:R-:W-:Y:S01]  /*6010*/  FFMA R7, R49.reuse, R32, R7 ;  /* 0x0000002031077223 */ /* 0x040fe20000000007 */
[----:B------:R-:W-:Y:S02]  /*6020*/  HADD2.F32 R2, -RZ, R59.H1_H1 ;  /* 0x3000003bff027230 */ /* 0x000fe40000004100 */
[C---:B------:R-:W-:Y:S01]  /*6030*/  FFMA R4, R49.reuse, R33, R4 ;  /* 0x0000002131047223 */ /* 0x040fe20000000004 */
[C---:B------:R-:W-:Y:S01]  /*6040*/  FFMA R5, R49.reuse, R34, R5 ;  /* 0x0000002231057223 */ /* 0x040fe20000000005 */
[----:B------:R-:W-:Y:S01]  /*6050*/  FFMA R6, R49, R0, R6 ;  /* 0x0000000031067223 */ /* 0x000fe20000000006 */
[--C-:B------:R-:W-:Y:S02]  /*6060*/  HADD2.F32 R0, -RZ, R60.reuse.H0_H0 ;  /* 0x2000003cff007230 */ /* 0x100fe40000004100 */
[----:B------:R-:W-:Y:S01]  /*6070*/  FMUL R11, R47, R11 ;  /* 0x0000000b2f0b7220 */ /* 0x000fe20000400000 */
[----:B------:R-:W-:Y:S01]  /*6080*/  F2FP.F16.F32.PACK_AB R53, R7, R3 ;  /* 0x000000030735723e */ /* 0x000fe200000000ff */
[--C-:B------:R-:W-:Y:S02]  /*6090*/  HADD2.F32 R3, -RZ, R61.reuse.H0_H0 ;  /* 0x2000003dff037230 */ /* 0x100fe40000004100 */
[----:B------:R-:W-:Y:S01]  /*60a0*/  FMUL R15, R47, R15 ;  /* 0x0000000f2f0f7220 */ /* 0x000fe20000400000 */
[C---:B------:R-:W-:Y:S01]  /*60b0*/  FFMA R11, R49.reuse, R2, R11 ;  /* 0x00000002310b7223 */ /* 0x040fe2000000000b */
[----:B------:R-:W-:Y:S02]  /*60c0*/  HADD2.F32 R2, -RZ, R60.H1_H1 ;  /* 0x3000003cff027230 */ /* 0x000fe40000004100 */
[----:B------:R-:W-:Y:S01]  /*60d0*/  FFMA R8, R49, R0, R8 ;  /* 0x0000000031087223 */ /* 0x000fe20000000008 */
[----:B------:R-:W-:Y:S02]  /*60e0*/  HADD2.F32 R0, -RZ, R61.H1_H1 ;  /* 0x3000003dff007230 */ /* 0x000fe40000004100 */
[C---:B------:R-:W-:Y:S01]  /*60f0*/  FMUL R19, R47.reuse, R19 ;  /* 0x000000132f137220 */ /* 0x040fe20000400000 */
[----:B------:R-:W-:Y:S01]  /*6100*/  FMUL R23, R47, R23 ;  /* 0x000000172f177220 */ /* 0x000fe20000400000 */
[C---:B------:R-:W-:Y:S01]  /*6110*/  FFMA R9, R49.reuse, R2, R9 ;  /* 0x0000000231097223 */ /* 0x040fe20000000009 */
[C---:B------:R-:W-:Y:S01]  /*6120*/  FFMA R10, R49.reuse, R3, R10 ;  /* 0x00000003310a7223 */ /* 0x040fe2000000000a */
[----:B------:R-:W-:Y:S01]  /*6130*/  FFMA R15, R49, R0, R15 ;  /* 0x00000000310f7223 */ /* 0x000fe2000000000f */
[--C-:B------:R-:W-:Y:S02]  /*6140*/  HADD2.F32 R2, -RZ, R62.reuse.H0_H0 ;  /* 0x2000003eff027230 */ /* 0x100fe40000004100 */
[----:B------:R-:W-:Y:S01]  /*6150*/  FMUL R27, R47, R27 ;  /* 0x0000001b2f1b7220 */ /* 0x000fe20000400000 */
[----:B------:R-:W-:Y:S01]  /*6160*/  HADD2.F32 R0, -RZ, R62.H1_H1 ;  /* 0x3000003eff007230 */ /* 0x000fe20000004100 */
[----:B------:R-:W-:Y:S01]  /*6170*/  F2FP.F16.F32.PACK_AB R54, R5, R4 ;  /* 0x000000040536723e */ /* 0x000fe200000000ff */
[--C-:B------:R-:W-:Y:S02]  /*6180*/  HADD2.F32 R3, -RZ, R63.reuse.H0_H0 ;  /* 0x2000003fff037230 */ /* 0x100fe40000004100 */
[C---:B------:R-:W-:Y:S01]  /*6190*/  FFMA R12, R49.reuse, R2, R12 ;  /* 0x00000002310c7223 */ /* 0x040fe2000000000c */
[--C-:B------:R-:W-:Y:S02]  /*61a0*/  HADD2.F32 R2, -RZ, R68.reuse.H0_H0 ;  /* 0x20000044ff027230 */ /* 0x100fe40000004100 */
[C---:B------:R-:W-:Y:S01]  /*61b0*/  FFMA R13, R49.reuse, R0, R13 ;  /* 0x00000000310d7223 */ /* 0x040fe2000000000d */
[----:B------:R-:W-:Y:S02]  /*61c0*/  HADD2.F32 R0, -RZ, R63.H1_H1 ;  /* 0x3000003fff007230 */ /* 0x000fe40000004100 */
[----:B------:R-:W-:Y:S01]  /*61d0*/  FFMA R14, R49, R3, R14 ;  /* 0x00000003310e7223 */ /* 0x000fe2000000000e */
[----:B------:R-:W-:Y:S01]  /*61e0*/  HADD2.F32 R3, -RZ, R68.H1_H1 ;  /* 0x30000044ff037230 */ /* 0x000fe20000004100 */
[----:B------:R-:W-:Y:S01]  /*61f0*/  F2FP.F16.F32.PACK_AB R55, R11, R6 ;  /* 0x000000060b37723e */ /* 0x000fe200000000ff */
[----:B------:R-:W-:Y:S01]  /*6200*/  FMUL R31, R47, R31 ;  /* 0x0000001f2f1f7220 */ /* 0x000fe20000400000 */
[C---:B------:R-:W-:Y:S01]  /*6210*/  FFMA R19, R49.reuse, R0, R19 ;  /* 0x0000000031137223 */ /* 0x040fe20000000013 */
[--C-:B------:R-:W-:Y:S02]  /*6220*/  HADD2.F32 R0, -RZ, R69.reuse.H0_H0 ;  /* 0x20000045ff007230 */ /* 0x100fe40000004100 */
[C---:B------:R-:W-:Y:S01]  /*6230*/  FFMA R16, R49.reuse, R2, R16 ;  /* 0x0000000231107223 */ /* 0x040fe20000000010 */
[----:B------:R1:W-:Y:S01]  /*6240*/  STS.128 [R100], R52 ;  /* 0x0000003464007388 */ /* 0x0003e20000000c00 */
[C---:B------:R-:W-:Y:S01]  /*6250*/  FFMA R17, R49.reuse, R3, R17 ;  /* 0x0000000331117223 */ /* 0x040fe20000000011 */
[----:B------:R-:W-:Y:S02]  /*6260*/  HADD2.F32 R2, -RZ, R69.H1_H1 ;  /* 0x30000045ff027230 */ /* 0x000fe40000004100 */
[----:B------:R-:W-:Y:S01]  /*6270*/  FFMA R18, R49, R0, R18 ;  /* 0x0000000031127223 */ /* 0x000fe20000000012 */
[--C-:B------:R-:W-:Y:S01]  /*6280*/  HADD2.F32 R0, -RZ, R70.reuse.H0_H0 ;  /* 0x20000046ff007230 */ /* 0x100fe20000004100 */
[----:B------:R-:W-:Y:S01]  /*6290*/  F2FP.F16.F32.PACK_AB R8, R9, R8 ;  /* 0x000000080908723e */ /* 0x000fe200000000ff */
[--C-:B------:R-:W-:Y:S02]  /*62a0*/  HADD2.F32 R3, -RZ, R71.reuse.H0_H0 ;  /* 0x20000047ff037230 */ /* 0x100fe40000004100 */
[C---:B------:R-:W-:Y:S01]  /*62b0*/  FFMA R23, R49.reuse, R2, R23 ;  /* 0x0000000231177223 */ /* 0x040fe20000000017 */
[----:B------:R-:W-:Y:S02]  /*62c0*/  HADD2.F32 R2, -RZ, R70.H1_H1 ;  /* 0x30000046ff027230 */ /* 0x000fe40000004100 */
[----:B------:R-:W-:Y:S01]  /*62d0*/  FFMA R20, R49, R0, R20 ;  /* 0x0000000031147223 */ /* 0x000fe20000000014 */
[----:B------:R-:W-:Y:S01]  /*62e0*/  HADD2.F32 R0, -RZ, R71.H1_H1 ;  /* 0x30000047ff007230 */ /* 0x000fe20000004100 */
[----:B------:R-:W-:Y:S01]  /*62f0*/  F2FP.F16.F32.PACK_AB R9, R15, R10 ;  /* 0x0000000a0f09723e */ /* 0x000fe200000000ff */
[----:B------:R-:W-:Y:S02]  /*6300*/  HADD2.F32 R4, -RZ, R79.H0_H0 ;  /* 0x2000004fff047230 */ /* 0x000fe40000004100 */
[C---:B------:R-:W-:Y:S01]  /*6310*/  FFMA R21, R49.reuse, R2, R21 ;  /* 0x0000000231157223 */ /* 0x040fe20000000015 */
[C---:B------:R-:W-:Y:S01]  /*6320*/  FFMA R22, R49.reuse, R3, R22 ;  /* 0x0000000331167223 */ /* 0x040fe20000000016 */
[----:B------:R-:W-:Y:S01]  /*6330*/  FFMA R27, R49, R0, R27 ;  /* 0x00000000311b7223 */ /* 0x000fe2000000001b */
[--C-:B------:R-:W-:Y:S01]  /*6340*/  HADD2.F32 R2, -RZ, R76.reuse.H0_H0 ;  /* 0x2000004cff027230 */ /* 0x100fe20000004100 */
[----:B------:R-:W-:Y:S01]  /*6350*/  F2FP.F16.F32.PACK_AB R10, R13, R12 ;  /* 0x0000000c0d0a723e */ /* 0x000fe200000000ff */
[----:B------:R-:W-:Y:S01]  /*6360*/  HADD2.F32 R0, -RZ, R76.H1_H1 ;  /* 0x3000004cff007230 */ /* 0x000fe20000004100 */
[----:B------:R-:W-:Y:S01]  /*6370*/  F2FP.F16.F32.PACK_AB R11, R19, R14 ;  /* 0x0000000e130b723e */ /* 0x000fe200000000ff */
[--C-:B------:R-:W-:Y:S02]  /*6380*/  HADD2.F32 R3, -RZ, R77.reuse.H0_H0 ;  /* 0x2000004dff037230 */ /* 0x100fe40000004100 */
[C---:B------:R-:W-:Y:S01]  /*6390*/  FFMA R24, R49.reuse, R2, R24 ;  /* 0x0000000231187223 */ /* 0x040fe20000000018 */
[--C-:B------:R-:W-:Y:S02]  /*63a0*/  HADD2.F32 R2, -RZ, R78.reuse.H0_H0 ;  /* 0x2000004eff027230 */ /* 0x100fe40000004100 */
[C---:B------:R-:W-:Y:S01]  /*63b0*/  FFMA R25, R49.reuse, R0, R25 ;  /* 0x0000000031197223 */ /* 0x040fe20000000019 */
[----:B------:R1:W-:Y:S01]  /*63c0*/  STS.128 [R99+0x10], R8 ;  /* 0x0000100863007388 */ /* 0x0003e20000000c00 */
[----:B------:R-:W-:Y:S02]  /*63d0*/  HADD2.F32 R0, -RZ, R77.H1_H1 ;  /* 0x3000004dff007230 */ /* 0x000fe40000004100 */
[----:B------:R-:W-:Y:S01]  /*63e0*/  FFMA R26, R49, R3, R26 ;  /* 0x00000003311a7223 */ /* 0x000fe2000000001a */
[----:B------:R-:W-:Y:S01]  /*63f0*/  HADD2.F32 R3, -RZ, R78.H1_H1 ;  /* 0x3000004eff037230 */ /* 0x000fe20000004100 */
[----:B------:R-:W-:Y:S01]  /*6400*/  F2FP.F16.F32.PACK_AB R16, R17, R16 ;  /* 0x000000101110723e */ /* 0x000fe200000000ff */
[----:B------:R-:W-:Y:S01]  /*6410*/  HADD2.F32 R5, -RZ, R79.H1_H1 ;  /* 0x3000004fff057230 */ /* 0x000fe20000004100 */
[----:B------:R-:W-:Y:S01]  /*6420*/  F2FP.F16.F32.PACK_AB R17, R23, R18 ;  /* 0x000000121711723e */ /* 0x000fe200000000ff */
[----:B------:R-:W-:Y:S01]  /*6430*/  FFMA R31, R49, R0, R31 ;  /* 0x00000000311f7223 */ /* 0x000fe2000000001f */
[----:B------:R-:W-:Y:S01]  /*6440*/  FMUL R35, R47, R35 ;  /* 0x000000232f237220 */ /* 0x000fe20000400000 */
[----:B------:R-:W-:Y:S01]  /*6450*/  F2FP.F16.F32.PACK_AB R18, R21, R20 ;  /* 0x000000141512723e */ /* 0x000fe200000000ff */
[----:B------:R-:W-:Y:S01]  /*6460*/  FFMA R28, R49, R2, R28 ;  /* 0x00000002311c7223 */ /* 0x000fe2000000001c */
[----:B------:R-:W-:Y:S01]  /*6470*/  F2FP.F16.F32.PACK_AB R19, R27, R22 ;  /* 0x000000161b13723e */ /* 0x000fe200000000ff */
[C---:B------:R-:W-:Y:S01]  /*6480*/  FFMA R29, R49.reuse, R3, R29 ;  /* 0x00000003311d7223 */ /* 0x040fe2000000001d */
[C---:B------:R-:W-:Y:S01]  /*6490*/  FFMA R30, R49.reuse, R4, R30 ;  /* 0x00000004311e7223 */ /* 0x040fe2000000001e */
[----:B------:R-:W-:Y:S01]  /*64a0*/  FFMA R35, R49, R5, R35 ;  /* 0x0000000531237223 */ /* 0x000fe20000000023 */
[----:B------:R-:W-:Y:S01]  /*64b0*/  F2FP.F16.F32.PACK_AB R24, R25, R24 ;  /* 0x000000181918723e */ /* 0x000fe200000000ff */
[----:B------:R1:W-:Y:S01]  /*64c0*/  STS.128 [R98+0x20], R16 ;  /* 0x0000201062007388 */ /* 0x0003e20000000c00 */
[----:B------:R-:W-:Y:S02]  /*64d0*/  F2FP.F16.F32.PACK_AB R25, R31, R26 ;  /* 0x0000001a1f19723e */ /* 0x000fe400000000ff */
[----:B------:R-:W-:Y:S02]  /*64e0*/  F2FP.F16.F32.PACK_AB R26, R29, R28 ;  /* 0x0000001c1d1a723e */ /* 0x000fe400000000ff */
[----:B------:R-:W-:Y:S05]  /*64f0*/  F2FP.F16.F32.PACK_AB R27, R35, R30 ;  /* 0x0000001e231b723e */ /* 0x000fea00000000ff */
[----:B------:R1:W-:Y:S01]  /*6500*/  STS.128 [R106+0x30], R24 ;  /* 0x000030186a007388 */ /* 0x0003e20000000c00 */
[----:B------:R-:W-:Y:S01]  /*6510*/  @!PT LDS RZ, [RZ] ;  /* 0x00000000fffff984 */ /* 0x000fe20000000800 */
[----:B------:R-:W-:Y:S01]  /*6520*/  @!PT LDS RZ, [RZ] ;  /* 0x00000000fffff984 */ /* 0x000fe20000000800 */
[----:B------:R-:W-:Y:S01]  /*6530*/  @!PT LDS RZ, [RZ] ;  /* 0x00000000fffff984 */ /* 0x000fe20000000800 */
[----:B------:R-:W-:Y:S01]  /*6540*/  @!PT LDS RZ, [RZ] ;  /* 0x00000000fffff984 */ /* 0x000fe20000000800 */
[----:B------:R2:W-:Y:S07]  /*6550*/  MEMBAR.ALL.CTA ;  /* 0x0000000000007992 */ /* 0x0005ee0000008000 */
[----:B--2---:R-:W2:Y:S02]  /*6560*/  FENCE.VIEW.ASYNC.S ;  /* 0x00000000000073c6 */ /* 0x004ea40000000000 */
[----:B--2---:R-:W-:Y:S06]  /*6570*/  BAR.SYNC.DEFER_BLOCKING 0x1, 0x80 ;  /* 0x0042000000007b1d */ /* 0x004fec0000010000 */
[----:B------:R-:W-:Y:S05]  /*6580*/  @P0 BRA `(.L_x_98) ;  /* 0x0000000000280947 */ /* 0x000fea0003800000 */
[----:B------:R-:W-:Y:S02]  /*6590*/  UIADD3 UR4, UPT, UPT, UR48, 0x200, URZ ;  /* 0x0000020030047890 */ /* 0x000fe4000fffe0ff */
[----:B------:R-:W-:Y:S01]  /*65a0*/  UIADD3 UR6, UP0, UPT, UR52, 0x680, URZ ;  /* 0x0000068034067890 */ /* 0x000fe2000ff1e0ff */
[----:B------:R-:W-:Y:S03]  /*65b0*/  UMOV UR43, UR36 ;  /* 0x00000024002b7c82 */ /* 0x000fe60008000000 */
[----:B------:R-:W-:Y:S01]  /*65c0*/  MOV R93, UR4 ;  /* 0x00000004005d7c02 */ /* 0x000fe20008000f00 */
[----:B------:R-:W-:Y:S03]  /*65d0*/  UIADD3.X UR7, UPT, UPT, URZ, UR53, URZ, UP0, !UPT ;  /* 0x00000035ff077290 */ /* 0x000fe600087fe4ff */
[----:B------:R-:W-:Y:S11]  /*65e0*/  R2UR UR40, R93 ;  /* 0x000000005d2872ca */ /* 0x000ff600000e0000 */
[----:B------:R-:W-:Y:S02]  /*65f0*/  @!UPT UIADD3 URZ, UPT, UPT, URZ, URZ, URZ ;  /* 0x000000fffffff290 */ /* 0x000fe4000fffe0ff */
[----:B------:R2:W-:Y:S01]  /*6600*/  UTMASTG.3D [UR40], [UR6] ;  /* 0x00000028060073b5 */ /* 0x0005e20008010000 */
[----:B------:R0:W-:Y:S01]  /*6610*/  UTMACMDFLUSH ;  /* 0x00000000000079b7 */ /* 0x0001e20000000000 */
[----:B--2---:R-:W-:Y:S04]  /*6620*/  DEPBAR.LE SB0, 0x1 ;  /* 0x000080400000791a */ /* 0x004fe80000000000 */
.L_x_98:
[----:B------:R-:W-:Y:S05]  /*6630*/  BSYNC.RECONVERGENT B0 ;  /* 0x0000000000007941 */ /* 0x000fea0003800200 */
.L_x_97:
[----:B------:R-:W-:Y:S01]  /*6640*/  BAR.SYNC.DEFER_BLOCKING 0x1, 0x80 ;  /* 0x0042000000007b1d */ /* 0x000fe20000010000 */
[----:B------:R-:W-:Y:S01]  /*6650*/  ISETP.NE.AND P1, PT, R107, RZ, PT ;  /* 0x000000ff6b00720c */ /* 0x000fe20003f25270 */
[----:B------:R-:W-:Y:S01]  /*6660*/  UISETP.NE.AND UP0, UPT, UR49, URZ, UPT ;  /* 0x000000ff3100728c */ /* 0x000fe2000bf05270 */
[----:B------:R-:W-:Y:S11]  /*6670*/  LEA R2, R65, UR48, 0x3 ;  /* 0x0000003041027c11 */ /* 0x000ff6000f8e18ff */
[----:B------:R-:W-:Y:S01]  /*6680*/  @P1 SHF.L.U32 R3, R97, 0x1f, RZ ;  /* 0x0000001f61031819 */ /* 0x000fe200000006ff */
[----:B------:R-:W-:Y:S06]  /*6690*/  BRA.U !UP0, `(.L_x_99) ;  /* 0x0000000108247547 */ /* 0x000fec000b800000 */
[----:B------:R-:W-:Y:S01]  /*66a0*/  IMAD.U32 R4, RZ, RZ, UR51 ;  /* 0x00000033ff047e24 */ /* 0x000fe2000f8e00ff */
[----:B------:R-:W-:Y:S01]  /*66b0*/  MOV R0, UR37 ;  /* 0x0000002500007c02 */ /* 0x000fe20008000f00 */
[----:B------:R-:W-:Y:S03]  /*66c0*/  UIADD3 UR51, UPT, UPT, UR51, 0x1, URZ ;  /* 0x0000000133337890 */ /* 0x000fe6000fffe0ff */
[----:B------:R-:W-:Y:S01]  /*66d0*/  @P1 LEA R4, R4, UR48, 0x3 ;  /* 0x0000003004041c11 */ /* 0x000fe2000f8e18ff */
[----:B------:R-:W-:Y:S04]  /*66e0*/  UISETP.NE.AND UP0, UPT, UR51, 0x4, UPT ;  /* 0x000000043300788c */ /* 0x000fe8000bf05270 */
[----:B------:R-:W-:Y:S01]  /*66f0*/  @P1 VIADD R4, R4, 0x50 ;  /* 0x0000005004041836 */ /* 0x000fe20000000000 */
[----:B------:R-:W-:Y:S04]  /*6700*/  USEL UR51, UR51, URZ, UP0 ;  /* 0x000000ff33337287 */ /* 0x000fe80008000000 */
[----:B------:R-:W-:Y:S04]  /*6710*/  @P1 PRMT R0, R0, 0x654, R4 ;  /* 0x0000065400001816 */ /* 0x000fe80000000004 */
[----:B------:R2:W-:Y:S04]  /*6720*/  @P1 SYNCS.ARRIVE.TRANS64.RED.A1T0 RZ, [R0+URZ], RZ ;  /* 0x000000ff00ff19a7 */ /* 0x0005e800081004ff */
.L_x_99:
[----:B------:R-:W4:Y:S01]  /*6730*/  @P1 SYNCS.PHASECHK.TRANS64.TRYWAIT P0, [R2+URZ+0x30], R3 ;  /* 0x00003003020015a7 */ /* 0x000f2200080011ff */
[----:B------:R-:W-:Y:S01]  /*6740*/  BSSY B1, `(.L_x_100) ;  /* 0x0000016000017945 */ /* 0x000fe20003800000 */
[----:B----4-:R-:W-:Y:S03]  /*6750*/  @P1 SEL R66, RZ, 0x1, !P0 ;  /* 0x00000001ff421807 */ /* 0x010fe60004000000 */
[----:B------:R-:W-:Y:S05]  /*6760*/  @!P1 BRA `(.L_x_101) ;  /* 0x00000000004c9947 */ /* 0x000fea0003800000 */
[----:B------:R-:W-:Y:S01]  /*6770*/  ISETP.NE.AND P0, PT, R66, RZ, PT ;  /* 0x000000ff4200720c */ /* 0x000fe20003f05270 */
[----:B------:R-:W-:Y:S01]  /*6780*/  BSSY B0, `(.L_x_102) ;  /* 0x000000b000007945 */ /* 0x000fe20003800000 */
[----:B------:R-:W-:Y:S11]  /*6790*/  ISETP.NE.AND P1, PT, R67, RZ, PT ;  /* 0x000000ff4300720c */ /* 0x000ff60003f25270 */
[----:B------:R-:W-:Y:S02]  /*67a0*/  @!UPT UIADD3 URZ, UPT, UPT, URZ, URZ, URZ ;  /* 0x000000fffffff290 */ /* 0x000fe4000fffe0ff */
[C---:B------:R-:W-:Y:S01]  /*67b0*/  @P1 IMAD R6, R65.reuse, 0x2000, R100 ;  /* 0x0000200041061824 */ /* 0x040fe200078e0264 */
[C---:B------:R-:W-:Y:S01]  /*67c0*/  @P1 LEA R4, R65.reuse, R98, 0xd ;  /* 0x0000006241041211 */ /* 0x040fe200078e68ff */
[C---:B------:R-:W-:Y:S02]  /*67d0*/  @P1 IMAD R5, R65.reuse, 0x2000, R99 ;  /* 0x0000200041051824 */ /* 0x040fe400078e0263 */
[----:B------:R-:W-:Y:S01]  /*67e0*/  @P1 IMAD R3, R65, 0x2000, R106 ;  /* 0x0000200041031824 */ /* 0x000fe200078e026a */
[----:B------:R-:W-:Y:S06]  /*67f0*/  @P0 BRA `(.L_x_103) ;  /* 0x00000000000c0947 */ /* 0x000fec0003800000 */
[----:B--2---:R-:W-:Y:S04]  /*6800*/  SHF.L.U32 R0, R97, 0x1f, RZ ;  /* 0x0000001f61007819 */ /* 0x004fe800000006ff */
[----:B------:R-:W2:Y:S02]  /*6810*/  SYNCS.PHASECHK.TRANS64.TRYWAIT P0, [R2+URZ+0x30], R0 ;  /* 0x00003000020075a7 */ /* 0x000ea400080011ff */
[----:B--2---:R-:W-:Y:S05]  /*6820*/  @!P0 BRA `(.L_x_104) ;  /* 0x00000030004c8947 */ /* 0x004fea0003800000 */
.L_x_103:
[----:B------:R-:W-:Y:S05]  /*6830*/  BSYNC B0 ;  /* 0x0000000000007941 */ /* 0x000fea0003800000 */
.L_x_102:
[----:B------:R-:W-:Y:S02]  /*6840*/  ISETP.NE.AND P0, PT, R67, RZ, PT ;  /* 0x000000ff4300720c */ /* 0x000fe40003f05270 */
[----:B------:R-:W-:Y:S11]  /*6850*/  IADD3 R65, PT, PT, R65, 0x1, RZ ;  /* 0x0000000141417810 */ /* 0x000ff60007ffe0ff */
[----:B------:R4:W1:Y:S04]  /*6860*/  @P0 LDS.128 R56, [R6] ;  /* 0x0000000006380984 */ /* 0x0008680000000c00 */
[----:B------:R4:W1:Y:S04]  /*6870*/  @P0 LDS.128 R60, [R5+0x10] ;  /* 0x00001000053c0984 */ /* 0x0008680000000c00 */
[----:B------:R4:W1:Y:S04]  /*6880*/  @P0 LDS.128 R68, [R4+0x20] ;  /* 0x0000200004440984 */ /* 0x0008680000000c00 */
[----:B------:R4:W1:Y:S02]  /*6890*/  @P0 LDS.128 R76, [R3+0x30] ;  /* 0x00003000034c0984 */ /* 0x0008640000000c00 */
.L_x_101:
[----:B------:R-:W-:Y:S05]  /*68a0*/  BSYNC B1 ;  /* 0x0000000000017941 */ /* 0x000fea0003800000 */
.L_x_100:
[----:B--2---:R-:W-:Y:S05]  /*68b0*/  VIADD R0, R48, 0x20 ;  /* 0x0000002030007836 */ /* 0x004fea0000000000 */
[----:B------:R-:W-:Y:S04]  /*68c0*/  SHF.R.U32.HI R0, RZ, 0x15, R0 ;  /* 0x00000015ff007819 */ /* 0x000fe80000011600 */
[----:B------:R-:W-:Y:S11]  /*68d0*/  LOP3.LUT P0, RZ, R0, 0x3, R92, 0x48, !PT ;  /* 0x0000000300ff7812 */ /* 0x000ff6000780485c */
[----:B------:R-:W-:Y:S02]  /*68e0*/  @!UPT UIADD3 URZ, UPT, UPT, URZ, URZ, URZ ;  /* 0x000000fffffff290 */ /* 0x000fe4000fffe0ff */
[----:B------:R-:W-:Y:S05]  /*68f0*/  @!P0 BRA `(.L_x_105) ;  /* 0x0000000000408947 */ /* 0x000fea0003800000 */
[----:B------:R-:W2:Y:S01]  /*6900*/  LDCU.64 UR8, c[0x4][0x70] ;  /* 0x01000e00ff0877ac */ /* 0x000ea20008000a00 */
[----:B----4-:R-:W-:Y:S01]  /*6910*/  MOV R3, 0x0 ;  /* 0x0000000000037802 */ /* 0x010fe20000000f00 */
[----:B------:R-:W-:Y:S02]  /*6920*/  HFMA2 R12, -RZ, RZ, 0, 5.9604644775390625e-08 ;  /* 0x00000001ff0c7431 */ /* 0x000fe400000001ff */
[----:B-1----:R-:W-:Y:S02]  /*6930*/  IMAD.MOV.U32 R8, RZ, RZ, 0x192 ;  /* 0x00000192ff087424 */ /* 0x002fe400078e00ff */
[----:B------:R-:W-:Y:S01]  /*6940*/  IMAD.MOV.U32 R13, RZ, RZ, RZ ;  /* 0x000000ffff0d7224 */ /* 0x000fe200078e00ff */
[----:B------:R-:W1:Y:S01]  /*6950*/  LDCU.64 UR6, c[0x4][0x78] ;  /* 0x01000f00ff0677ac */ /* 0x000e620008000a00 */
[----:B------:R-:W4:Y:S01]  /*6960*/  LDC.64 R2, c[0x4][R3] ;  /* 0x0100000003027b82 */ /* 0x000f220000000a00 */
[----:B------:R-:W5:Y:S01]  /*6970*/  LDCU.64 UR4, c[0x4][0x10] ;  /* 0x01000200ff0477ac */ /* 0x000f620008000a00 */
[----:B--2---:R-:W-:Y:S01]  /*6980*/  MOV R5, UR9 ;  /* 0x0000000900057c02 */ /* 0x004fe20008000f00 */
[----:B------:R-:W-:Y:S01]  /*6990*/  IMAD.U32 R4, RZ, RZ, UR8 ;  /* 0x00000008ff047e24 */ /* 0x000fe2000f8e00ff */
[----:B-1----:R-:W-:Y:S01]  /*69a0*/  MOV R7, UR7 ;  /* 0x0000000700077c02 */ /* 0x002fe20008000f00 */
[----:B------:R-:W-:Y:S01]  /*69b0*/  IMAD.U32 R6, RZ, RZ, UR6 ;  /* 0x00000006ff067e24 */ /* 0x000fe2000f8e00ff */
[----:B-----5:R-:W-:Y:S01]  /*69c0*/  MOV R11, UR5 ;  /* 0x00000005000b7c02 */ /* 0x020fe20008000f00 */
[----:B------:R-:W-:Y:S02]  /*69d0*/  IMAD.U32 R10, RZ, RZ, UR4 ;  /* 0x00000004ff0a7e24 */ /* 0x000fe4000f8e00ff */
[----:B------:R-:W-:Y:S07]  /*69e0*/  LEPC R20, `(.L_x_105) ;  /* 0x000000001014794e */ /* 0x000fee0000000000 */
[----:B---34-:R-:W-:Y:S05]  /*69f0*/  CALL.ABS.NOINC R2 ;  /* 0x0000000002007343 */ /* 0x018fea0003c00000 */
.L_x_105:
[----:B------:R-:W-:Y:S05]  /*6a00*/  WARPSYNC.ALL ;  /* 0x0000000000007948 */ /* 0x000fea0003800000 */
[----:B------:R-:W-:Y:S01]  /*6a10*/  R2UR UR4, R48 ;  /* 0x00000000300472ca */ /* 0x000fe200000e0000 */
[--C-:B-1--4-:R-:W-:Y:S01]  /*6a20*/  HADD2.F32 R3, -RZ, R56.reuse.H0_H0 ;  /* 0x20000038ff037230 */ /* 0x112fe20000004100 */
[----:B------:R-:W-:Y:S01]  /*6a30*/  ISETP.NE.AND P6, PT, R107, RZ, PT ;  /* 0x000000ff6b00720c */ /* 0x000fe20003fc5270 */
[--C-:B------:R-:W-:Y:S01]  /*6a40*/  HADD2.F32 R51, -RZ, R57.reuse.H1_H1 ;  /* 0x30000039ff337230 */ /* 0x100fe20000004100 */
[----:B------:R-:W-:Y:S01]  /*6a50*/  MOV R50, UR51 ;  /* 0x0000003300327c02 */ /* 0x000fe20008000f00 */
[----:B------:R-:W-:Y:S01]  /*6a60*/  BSSY.RECONVERGENT B0, `(.L_x_106) ;  /* 0x000008c000007945 */ /* 0x000fe20003800200 */
[----:B------:R-:W-:Y:S02]  /*6a70*/  MOV R72, UR37 ;  /* 0x0000002500487c02 */ /* 0x000fe40008000f00 */
[----:B------:R-:W-:Y:S05]  /*6a80*/  ISETP.NE.AND P0, PT, R102, RZ, PT ;  /* 0x000000ff6600720c */ /* 0x000fea0003f05270 */
[----:B------:R-:W1:Y:S02]  /*6a90*/  LDTM.x32 R4, tmem[UR4+0x20] ;  /* 0x00002004000479ee */ /* 0x000e6400082c0000 */
[----:B------:R-:W-:Y:S04]  /*6aa0*/  @P6 LEA R50, R50, UR48, 0x3 ;  /* 0x0000003032326c11 */ /* 0x000fe8000f8e18ff */
[----:B------:R-:W-:Y:S04]  /*6ab0*/  @P6 IADD3 R50, PT, PT, R50, 0x50, RZ ;  /* 0x0000005032326810 */ /* 0x000fe80007ffe0ff */
[----:B------:R-:W-:Y:S01]  /*6ac0*/  @P6 PRMT R72, R72, 0x654, R50 ;  /* 0x0000065448486816 */ /* 0x000fe20000000032 */
[----:B------:R-:W-:Y:S02]  /*6ad0*/  HADD2.F32 R50, -RZ, R57.H0_H0 ;  /* 0x20000039ff327230 */ /* 0x000fe40000004100 */
[C---:B-1----:R-:W-:Y:S01]  /*6ae0*/  FMUL R0, R47.reuse, R4 ;  /* 0x000000042f007220 */ /* 0x042fe20000400000 */
[----:B------:R-:W-:Y:S02]  /*6af0*/  HADD2.F32 R4, -RZ, R56.H1_H1 ;  /* 0x30000038ff047230 */ /* 0x000fe40000004100 */
[C---:B------:R-:W-:Y:S01]  /*6b00*/  FMUL R2, R47.reuse, R5 ;  /* 0x000000052f027220 */ /* 0x040fe20000400000 */
[----:B------:R-:W-:Y:S01]  /*6b10*/  FMUL R7, R47, R7 ;  /* 0x000000072f077220 */ /* 0x000fe20000400000 */
[----:B------:R-:W-:Y:S01]  /*6b20*/  FFMA R0, R49, R3, R0 ;  /* 0x0000000331007223 */ /* 0x000fe20000000000 */
[----:B------:R-:W-:Y:S01]  /*6b30*/  FMUL R3, R47, R6 ;  /* 0x000000062f037220 */ /* 0x000fe20000400000 */
[----:B------:R-:W-:Y:S01]  /*6b40*/  FFMA R2, R49, R4, R2 ;  /* 0x0000000431027223 */ /* 0x000fe20000000002 */
[C---:B------:R-:W-:Y:S01]  /*6b50*/  FMUL R4, R47.reuse, R8 ;  /* 0x000000082f047220 */ /* 0x040fe20000400000 */
[----:B------:R-:W-:Y:S01]  /*6b60*/  FMUL R8, R47, R12 ;  /* 0x0000000c2f087220 */ /* 0x000fe20000400000 */
[----:B------:R-:W-:Y:S01]  /*6b70*/  FFMA R3, R49, R50, R3 ;  /* 0x0000003231037223 */ /* 0x000fe20000000003 */
[C---:B------:R-:W-:Y:S01]  /*6b80*/  FMUL R12, R47.reuse, R16 ;  /* 0x000000102f0c7220 */ /* 0x040fe20000400000 */
[C---:B------:R-:W-:Y:S01]  /*6b90*/  FMUL R16, R47.reuse, R20 ;  /* 0x000000142f107220 */ /* 0x040fe20000400000 */
[C---:B------:R-:W-:Y:S01]  /*6ba0*/  FMUL R20, R47.reuse, R24 ;  /* 0x000000182f147220 */ /* 0x040fe20000400000 */
[C---:B------:R-:W-:Y:S01]  /*6bb0*/  FMUL R24, R47.reuse, R28 ;  /* 0x0000001c2f187220 */ /* 0x040fe20000400000 */
[C---:B------:R-:W-:Y:S01]  /*6bc0*/  FMUL R28, R47.reuse, R32 ;  /* 0x000000202f1c7220 */ /* 0x040fe20000400000 */
[--C-:B------:R-:W-:Y:S01]  /*6bd0*/  HADD2.F32 R32, -RZ, R58.reuse.H0_H0 ;  /* 0x2000003aff207230 */ /* 0x100fe20000004100 */
[----:B------:R-:W-:Y:S01]  /*6be0*/  F2FP.F16.F32.PACK_AB R52, R2, R0 ;  /* 0x000000000234723e */ /* 0x000fe200000000ff */
[----:B------:R-:W-:Y:S02]  /*6bf0*/  HADD2.F32 R0, -RZ, R58.H1_H1 ;  /* 0x3000003aff007230 */ /* 0x000fe40000004100 */
[----:B------:R-:W-:Y:S01]  /*6c00*/  FMUL R5, R47, R9 ;  /* 0x000000092f057220 */ /* 0x000fe20000400000 */
[--C-:B------:R-:W-:Y:S02]  /*6c10*/  HADD2.F32 R2, -RZ, R59.reuse.H0_H0 ;  /* 0x2000003bff027230 */ /* 0x100fe40000004100 */
[C---:B------:R-:W-:Y:S01]  /*6c20*/  FFMA R7, R49.reuse, R51, R7 ;  /* 0x0000003331077223 */ /* 0x040fe20000000007 */
[C---:B------:R-:W-:Y:S01]  /*6c30*/  FFMA R4, R49.reuse, R32, R4 ;  /* 0x0000002031047223 */ /* 0x040fe20000000004 */
[----:B------:R-:W-:Y:S02]  /*6c40*/  HADD2.F32 R32, -RZ, R59.H1_H1 ;  /* 0x3000003bff207230 */ /* 0x000fe40000004100 */
[----:B------:R-:W-:Y:S01]  /*6c50*/  FFMA R5, R49, R0, R5 ;  /* 0x0000000031057223 */ /* 0x000fe20000000005 */
[--C-:B------:R-:W-:Y:S01]  /*6c60*/  HADD2.F32 R0, -RZ, R60.reuse.H0_H0 ;  /* 0x2000003cff007230 */ /* 0x100fe20000004100 */
[----:B------:R-:W-:Y:S01]  /*6c70*/  F2FP.F16.F32.PACK_AB R53, R7, R3 ;  /* 0x000000030735723e */ /* 0x000fe200000000ff */
[----:B------:R-:W-:Y:S01]  /*6c80*/  FMUL R6, R47, R10 ;  /* 0x0000000a2f067220 */ /* 0x000fe20000400000 */
[--C-:B------:R-:W-:Y:S01]  /*6c90*/  HADD2.F32 R3, -RZ, R61.reuse.H0_H0 ;  /* 0x2000003dff037230 */ /* 0x100fe20000004100 */
[----:B------:R-:W-:Y:S01]  /*6ca0*/  F2FP.F16.F32.PACK_AB R54, R5, R4 ;  /* 0x000000040536723e */ /* 0x000fe200000000ff */
[----:B------:R-:W-:Y:S01]  /*6cb0*/  FMUL R11, R47, R11 ;  /* 0x0000000b2f0b7220 */ /* 0x000fe20000400000 */
[----:B------:R-:W-:Y:S01]  /*6cc0*/  FFMA R6, R49, R2, R6 ;  /* 0x0000000231067223 */ /* 0x000fe20000000006 */
[----:B------:R-:W-:Y:S02]  /*6cd0*/  HADD2.F32 R2, -RZ, R60.H1_H1 ;  /* 0x3000003cff027230 */ /* 0x000fe40000004100 */
[----:B------:R-:W-:Y:S01]  /*6ce0*/  FMUL R9, R47, R13 ;  /* 0x0000000d2f097220 */ /* 0x000fe20000400000 */
[C---:B------:R-:W-:Y:S01]  /*6cf0*/  FFMA R11, R49.reuse, R32, R11 ;  /* 0x00000020310b7223 */ /* 0x040fe2000000000b */
[----:B------:R-:W-:Y:S01]  /*6d00*/  FFMA R8, R49, R0, R8 ;  /* 0x0000000031087223 */ /* 0x000fe20000000008 */
[C---:B------:R-:W-:Y:S01]  /*6d10*/  FMUL R10, R47.reuse, R14 ;  /* 0x0000000e2f0a7220 */ /* 0x040fe20000400000 */
[----:B------:R-:W-:Y:S02]  /*6d20*/  HADD2.F32 R0, -RZ, R61.H1_H1 ;  /* 0x3000003dff007230 */ /* 0x000fe40000004100 */
[----:B------:R-:W-:Y:S01]  /*6d30*/  FMUL R15, R47, R15 ;  /* 0x0000000f2f0f7220 */ /* 0x000fe20000400000 */
[C---:B------:R-:W-:Y:S01]  /*6d40*/  FFMA R9, R49.reuse, R2, R9 ;  /* 0x0000000231097223 */ /* 0x040fe20000000009 */
[C---:B------:R-:W-:Y:S01]  /*6d50*/  FFMA R10, R49.reuse, R3, R10 ;  /* 0x00000003310a7223 */ /* 0x040fe2000000000a */
[--C-:B------:R-:W-:Y:S02]  /*6d60*/  HADD2.F32 R2, -RZ, R62.reuse.H0_H0 ;  /* 0x2000003eff027230 */ /* 0x100fe40000004100 */
[----:B------:R-:W-:Y:S01]  /*6d70*/  FFMA R15, R49, R0, R15 ;  /* 0x00000000310f7223 */ /* 0x000fe2000000000f */
[----:B------:R-:W-:Y:S02]  /*6d80*/  HADD2.F32 R3, -RZ, R62.H1_H1 ;  /* 0x3000003eff037230 */ /* 0x000fe40000004100 */
[C---:B------:R-:W-:Y:S01]  /*6d90*/  FMUL R13, R47.reuse, R17 ;  /* 0x000000112f0d7220 */ /* 0x040fe20000400000 */
[--C-:B------:R-:W-:Y:S02]  /*6da0*/  HADD2.F32 R0, -RZ, R63.reuse.H0_H0 ;  /* 0x2000003fff007230 */ /* 0x100fe40000004100 */
[----:B------:R-:W-:Y:S01]  /*6db0*/  FMUL R14, R47, R18 ;  /* 0x000000122f0e7220 */ /* 0x000fe20000400000 */
[C---:B------:R-:W-:Y:S01]  /*6dc0*/  FFMA R12, R49.reuse, R2, R12 ;  /* 0x00000002310c7223 */ /* 0x040fe2000000000c */
[C---:B------:R-:W-:Y:S01]  /*6dd0*/  FFMA R13, R49.reuse, R3, R13 ;  /* 0x00000003310d7223 */ /* 0x040fe2000000000d */
[----:B------:R-:W-:Y:S02]  /*6de0*/  HADD2.F32 R2, -RZ, R63.H1_H1 ;  /* 0x3000003fff027230 */ /* 0x000fe40000004100 */
[----:B------:R-:W-:Y:S01]  /*6df0*/  FFMA R14, R49, R0, R14 ;  /* 0x00000000310e7223 */ /* 0x000fe2000000000e */
[C---:B------:R-:W-:Y:S01]  /*6e00*/  FMUL R19, R47.reuse, R19 ;  /* 0x000000132f137220 */ /* 0x040fe20000400000 */
[--C-:B------:R-:W-:Y:S02]  /*6e10*/  HADD2.F32 R0, -RZ, R68.reuse.H0_H0 ;  /* 0x20000044ff007230 */ /* 0x100fe40000004100 */
[----:B------:R-:W-:Y:S01]  /*6e20*/  FMUL R17, R47, R21 ;  /* 0x000000152f117220 */ /* 0x000fe20000400000 */
[--C-:B------:R-:W-:Y:S02]  /*6e30*/  HADD2.F32 R3, -RZ, R69.reuse.H0_H0 ;  /* 0x20000045ff037230 */ /* 0x100fe40000004100 */
[C---:B------:R-:W-:Y:S01]  /*6e40*/  FFMA R19, R49.reuse, R2, R19 ;  /* 0x0000000231137223 */ /* 0x040fe20000000013 */
[----:B------:R-:W-:Y:S02]  /*6e50*/  HADD2.F32 R2, -RZ, R68.H1_H1 ;  /* 0x30000044ff027230 */ /* 0x000fe40000004100 */
        /* <DEDUP_REMOVED lines=9> */
[----:B------:R-:W-:Y:S01]  /*6ef0*/  FMUL R21, R47, R25 ;  /* 0x000000192f157220 */ /* 0x000fe20000400000 */
[----:B------:R-:W-:Y:S01]  /*6f00*/  F2FP.F16.F32.PACK_AB R55, R11, R6 ;  /* 0x000000060b37723e */ /* 0x000fe200000000ff */
[--C-:B------:R-:W-:Y:S02]  /*6f10*/  HADD2.F32 R3, -RZ, R71.reuse.H0_H0 ;  /* 0x20000047ff037230 */ /* 0x100fe40000004100 */
[----:B------:R-:W-:Y:S01]  /*6f20*/  FMUL R22, R47, R26 ;  /* 0x0000001a2f167220 */ /* 0x000fe20000400000 */
[C---:B------:R-:W-:Y:S01]  /*6f30*/  FFMA R20, R49.reuse, R2, R20 ;  /* 0x0000000231147223 */ /* 0x040fe20000000014 */
[C---:B------:R-:W-:Y:S01]  /*6f40*/  FFMA R21, R49.reuse, R0, R21 ;  /* 0x0000000031157223 */ /* 0x040fe20000000015 */
[----:B------:R1:W-:Y:S01]  /*6f50*/  STS.128 [R100+0x2000], R52 ;  /* 0x0020003464007388 */ /* 0x0003e20000000c00 */
[----:B------:R-:W-:Y:S02]  /*6f60*/  HADD2.F32 R0, -RZ, R71.H1_H1 ;  /* 0x30000047ff007230 */ /* 0x000fe40000004100 */
[----:B------:R-:W-:Y:S01]  /*6f70*/  FFMA R22, R49, R3, R22 ;  /* 0x0000000331167223 */ /* 0x000fe20000000016 */
[----:B------:R-:W-:Y:S01]  /*6f80*/  FMUL R27, R47, R27 ;  /* 0x0000001b2f1b7220 */ /* 0x000fe20000400000 */
[--C-:B------:R-:W-:Y:S01]  /*6f90*/  HADD2.F32 R2, -RZ, R76.reuse.H0_H0 ;  /* 0x2000004cff027230 */ /* 0x100fe20000004100 */
[----:B------:R-:W-:Y:S01]  /*6fa0*/  F2FP.F16.F32.PACK_AB R8, R9, R8 ;  /* 0x000000080908723e */ /* 0x000fe200000000ff */
[----:B------:R-:W-:Y:S01]  /*6fb0*/  HADD2.F32 R3, -RZ, R76.H1_H1 ;  /* 0x3000004cff037230 */ /* 0x000fe20000004100 */
[----:B------:R-:W-:Y:S01]  /*6fc0*/  F2FP.F16.F32.PACK_AB R9, R15, R10 ;  /* 0x0000000a0f09723e */ /* 0x000fe200000000ff */
[----:B------:R-:W-:Y:S01]  /*6fd0*/  FMUL R25, R47, R29 ;  /* 0x0000001d2f197220 */ /* 0x000fe20000400000 */
[--C-:B------:R-:W-:Y:S01]  /*6fe0*/  HADD2.F32 R4, -RZ, R77.reuse.H0_H0 ;  /* 0x2000004dff047230 */ /* 0x100fe20000004100 */
[----:B------:R-:W-:Y:S01]  /*6ff0*/  F2FP.F16.F32.PACK_AB R10, R13, R12 ;  /* 0x0000000c0d0a723e */ /* 0x000fe200000000ff */
[----:B------:R-:W-:Y:S01]  /*7000*/  FMUL R26, R47, R30 ;  /* 0x0000001e2f1a7220 */ /* 0x000fe20000400000 */
[----:B------:R-:W-:Y:S01]  /*7010*/  F2FP.F16.F32.PACK_AB R11, R19, R14 ;  /* 0x0000000e130b723e */ /* 0x000fe200000000ff */
[C---:B------:R-:W-:Y:S01]  /*7020*/  FFMA R27, R49.reuse, R0, R27 ;  /* 0x00000000311b7223 */ /* 0x040fe2000000001b */
[C---:B------:R-:W-:Y:S01]  /*7030*/  FFMA R24, R49.reuse, R2, R24 ;  /* 0x0000000231187223 */ /* 0x040fe20000000018 */
[----:B------:R-:W-:Y:S02]  /*7040*/  HADD2.F32 R0, -RZ, R77.H1_H1 ;  /* 0x3000004dff007230 */ /* 0x000fe40000004100 */
[----:B------:R-:W-:Y:S01]  /*7050*/  FFMA R25, R49, R3, R25 ;  /* 0x0000000331197223 */ /* 0x000fe20000000019 */
[----:B------:R1:W-:Y:S01]  /*7060*/  STS.128 [R99+0x2010], R8 ;  /* 0x0020100863007388 */ /* 0x0003e20000000c00 */
[----:B------:R-:W-:Y:S01]  /*7070*/  FMUL R31, R47, R31 ;  /* 0x0000001f2f1f7220 */ /* 0x000fe20000400000 */
[--C-:B------:R-:W-:Y:S02]  /*7080*/  HADD2.F32 R2, -RZ, R78.reuse.H0_H0 ;  /* 0x2000004eff027230 */ /* 0x100fe40000004100 */
[----:B------:R-:W-:Y:S01]  /*7090*/  FFMA R26, R49, R4, R26 ;  /* 0x00000004311a7223 */ /* 0x000fe2000000001a */
[----:B------:R-:W-:Y:S02]  /*70a0*/  HADD2.F32 R3, -RZ, R78.H1_H1 ;  /* 0x3000004eff037230 */ /* 0x000fe40000004100 */
[----:B------:R-:W-:Y:S01]  /*70b0*/  FMUL R29, R47, R33 ;  /* 0x000000212f1d7220 */ /* 0x000fe20000400000 */
[--C-:B------:R-:W-:Y:S01]  /*70c0*/  HADD2.F32 R4, -RZ, R79.reuse.H0_H0 ;  /* 0x2000004fff047230 */ /* 0x100fe20000004100 */
[----:B------:R-:W-:Y:S01]  /*70d0*/  F2FP.F16.F32.PACK_AB R16, R17, R16 ;  /* 0x000000101110723e */ /* 0x000fe200000000ff */
[----:B------:R-:W-:Y:S01]  /*70e0*/  FMUL R30, R47, R34 ;  /* 0x000000222f1e7220 */ /* 0x000fe20000400000 */
        /* <DEDUP_REMOVED lines=14> */
[----:B------:R-:W-:Y:S02]  /*71d0*/  F2FP.F16.F32.PACK_AB R27, R35, R30 ;  /* 0x0000001e231b723e */ /* 0x000fe400000000ff */
[----:B------:R-:W-:Y:S02]  /*71e0*/  LEA R0, R65, UR48, 0x3 ;  /* 0x0000003041007c11 */ /* 0x000fe4000f8e18ff */
[----:B------:R-:W-:Y:S01]  /*71f0*/  @P6 SHF.L.U32 R2, R97, 0x1f, RZ ;  /* 0x0000001f61026819 */ /* 0x000fe200000006ff */
        /* <DEDUP_REMOVED lines=9> */
[----:B------:R-:W-:Y:S02]  /*7290*/  UIADD3 UR8, UP0, UPT, UR52, 0x680, URZ ;  /* 0x0000068034087890 */ /* 0x000fe4000ff1e0ff */
[----:B------:R-:W-:Y:S02]  /*72a0*/  UIADD3 UR5, UPT, UPT, UR41, 0x20, URZ ;  /* 0x0000002029057890 */ /* 0x000fe4000fffe0ff */
[----:B------:R-:W-:Y:S02]  /*72b0*/  UIADD3 UR4, UPT, UPT, UR48, 0x2200, URZ ;  /* 0x0000220030047890 */ /* 0x000fe4000fffe0ff */
[----:B------:R-:W-:Y:S01]  /*72c0*/  UIADD3.X UR9, UPT, UPT, URZ, UR53, URZ, UP0, !UPT ;  /* 0x00000035ff097290 */ /* 0x000fe200087fe4ff */
[----:B------:R-:W-:Y:S01]  /*72d0*/  UMOV UR6, UR42 ;  /* 0x0000002a00067c82 */ /* 0x000fe20008000000 */
[----:B------:R-:W-:Y:S07]  /*72e0*/  UMOV UR7, UR36 ;  /* 0x0000002400077c82 */ /* 0x000fee0008000000 */
[----:B------:R2:W-:Y:S01]  /*72f0*/  UTMASTG.3D [UR4], [UR8] ;  /* 0x00000004080073b5 */ /* 0x0005e20008010000 */
[----:B------:R0:W-:Y:S01]  /*7300*/  UTMACMDFLUSH ;  /* 0x00000000000079b7 */ /* 0x0001e20000000000 */
[----:B--2---:R-:W-:Y:S04]  /*7310*/  DEPBAR.LE SB0, 0x1 ;  /* 0x000080400000791a */ /* 0x004fe80000000000 */
.L_x_107:
[----:B------:R-:W-:Y:S05]  /*7320*/  BSYNC.RECONVERGENT B0 ;  /* 0x0000000000007941 */ /* 0x000fea0003800200 */
.L_x_106:
[----:B------:R-:W-:Y:S01]  /*7330*/  BAR.SYNC.DEFER_BLOCKING 0x1, 0x80 ;  /* 0x0042000000007b1d */ /* 0x000fe20000010000 */
[----:B------:R-:W-:Y:S04]  /*7340*/  UIADD3 UR40, UPT, UPT, UR51, 0x1, URZ ;  /* 0x0000000133287890 */ /* 0x000fe8000fffe0ff */
[----:B------:R-:W-:Y:S04]  /*7350*/  UISETP.NE.AND UP0, UPT, UR40, 0x4, UPT ;  /* 0x000000042800788c */ /* 0x000fe8000bf05270 */
[----:B------:R-:W-:Y:S01]  /*7360*/  USEL UR40, UR40, URZ, UP0 ;  /* 0x000000ff28287287 */ /* 0x000fe20008000000 */
[----:B------:R2:W-:Y:S01]  /*7370*/  @P6 SYNCS.ARRIVE.TRANS64.RED.A1T0 RZ, [R72+URZ], RZ ;  /* 0x000000ff48ff69a7 */ /* 0x0005e200081004ff */
[----:B------:R-:W-:Y:S01]  /*7380*/  BSSY B1, `(.L_x_108) ;  /* 0x0000017000017945 */ /* 0x000fe20003800000 */
[----:B------:R-:W4:Y:S02]  /*7390*/  @P6 SYNCS.PHASECHK.TRANS64.TRYWAIT P0, [R0+URZ+0x30], R2 ;  /* 0x00003002000065a7 */ /* 0x000f2400080011ff */
[----:B----4-:R-:W-:Y:S01]  /*73a0*/  @P6 SEL R66, RZ, 0x1, !P0 ;  /* 0x00000001ff426807 */ /* 0x010fe20004000000 */
[----:B--2---:R-:W-:Y:S06]  /*73b0*/  @!P6 BRA `(.L_x_109) ;  /* 0x00000000004ce947 */ /* 0x004fec0003800000 */
        /* <DEDUP_REMOVED lines=9> */
[----:B------:R-:W-:Y:S04]  /*7450*/  SHF.L.U32 R6, R97, 0x1f, RZ ;  /* 0x0000001f61067819 */ /* 0x000fe800000006ff */
[----:B------:R-:W2:Y:S02]  /*7460*/  SYNCS.PHASECHK.TRANS64.TRYWAIT P0, [R0+URZ+0x30], R6 ;  /* 0x00003006000075a7 */ /* 0x000ea400080011ff */
[----:B--2---:R-:W-:Y:S05]  /*7470*/  @!P0 BRA `(.L_x_112) ;  /* 0x00000024004c8947 */ /* 0x004fea0003800000 */
.L_x_111:
[----:B------:R-:W-:Y:S05]  /*7480*/  BSYNC B0 ;  /* 0x0000000000007941 */ /* 0x000fea0003800000 */
.L_x_110:
[----:B------:R-:W-:Y:S02]  /*7490*/  ISETP.NE.AND P0, PT, R67, RZ, PT ;  /* 0x000000ff4300720c */ /* 0x000fe40003f05270 */
[----:B------:R-:W-:Y:S11]  /*74a0*/  IADD3 R65, PT, PT, R65, 0x1, RZ ;  /* 0x0000000141417810 */ /* 0x000ff60007ffe0ff */
[----:B------:R4:W1:Y:S04]  /*74b0*/  @P0 LDS.128 R56, [R5] ;  /* 0x0000000005380984 */ /* 0x0008680000000c00 */
[----:B------:R4:W1:Y:S04]  /*74c0*/  @P0 LDS.128 R60, [R4+0x10] ;  /* 0x00001000043c0984 */ /* 0x0008680000000c00 */
[----:B------:R4:W1:Y:S04]  /*74d0*/  @P0 LDS.128 R68, [R3+0x20] ;  /* 0x0000200003440984 */ /* 0x0008680000000c00 */
[----:B------:R4:W1:Y:S02]  /*74e0*/  @P0 LDS.128 R76, [R2+0x30] ;  /* 0x00003000024c0984 */ /* 0x0008640000000c00 */
.L_x_109:
[----:B------:R-:W-:Y:S05]  /*74f0*/  BSYNC B1 ;  /* 0x0000000000017941 */ /* 0x000fea0003800000 */
.L_x_108:
        /* <DEDUP_REMOVED lines=21> */
.L_x_113:
        /* <DEDUP_REMOVED lines=146> */
.L_x_115:
[----:B------:R-:W-:Y:S05]  /*7f70*/  BSYNC.RECONVERGENT B0 ;  /* 0x0000000000007941 */ /* 0x000fea0003800200 */
.L_x_114:
        /* <DEDUP_REMOVED lines=21> */
.L_x_119:
[----:B------:R-:W-:Y:S05]  /*80d0*/  BSYNC B0 ;  /* 0x0000000000007941 */ /* 0x000fea0003800000 */
.L_x_118:
[----:B------:R-:W-:Y:S11]  /*80e0*/  ISETP.NE.AND P0, PT, R67, RZ, PT ;  /* 0x000000ff4300720c */ /* 0x000ff60003f05270 */
[----:B------:R-:W-:Y:S02]  /*80f0*/  @!UPT UIADD3 URZ, UPT, UPT, URZ, URZ, URZ ;  /* 0x000000fffffff290 */ /* 0x000fe4000fffe0ff */
[----:B------:R4:W1:Y:S04]  /*8100*/  @P0 LDS.128 R56, [R4] ;  /* 0x0000000004380984 */ /* 0x0008680000000c00 */
[----:B------:R4:W1:Y:S04]  /*8110*/  @P0 LDS.128 R60, [R3+0x10] ;  /* 0x00001000033c0984 */ /* 0x0008680000000c00 */
[----:B------:R4:W1:Y:S04]  /*8120*/  @P0 LDS.128 R68, [R2+0x20] ;  /* 0x0000200002440984 */ /* 0x0008680000000c00 */
[----:B------:R4:W1:Y:S02]  /*8130*/  @P0 LDS.128 R76, [R65+0x30] ;  /* 0x00003000414c0984 */ /* 0x0008640000000c00 */
.L_x_117:
[----:B------:R-:W-:Y:S05]  /*8140*/  BSYNC B1 ;  /* 0x0000000000017941 */ /* 0x000fea0003800000 */
.L_x_116:
        /* <DEDUP_REMOVED lines=21> */
.L_x_121:
[----:B------:R-:W-:Y:S01]  /*82a0*/  ISETP.NE.AND P0, PT, R102, RZ, PT ;  /* 0x000000ff6600720c */ /* 0x000fe20003f05270 */
[----:B------:R-:W-:Y:S05]  /*82b0*/  WARPSYNC.ALL ;  /* 0x0000000000007948 */ /* 0x000fea0003800000 */
[----:B------:R-:W-:Y:S01]  /*82c0*/  R2UR UR4, R48 ;  /* 0x00000000300472ca */ /* 0x000fe200000e0000 */
[--C-:B-1----:R-:W-:Y:S01]  /*82d0*/  HADD2.F32 R0, -RZ, R56.reuse.H0_H0 ;  /* 0x20000038ff007230 */ /* 0x102fe20000004100 */
[----:B------:R-:W-:Y:S01]  /*82e0*/  R2UR UR5, R64 ;  /* 0x00000000400572ca */ /* 0x000fe200000e0000 */
[----:B----4-:R-:W-:Y:S01]  /*82f0*/  HADD2.F32 R2, -RZ, R56.H1_H1 ;  /* 0x30000038ff027230 */ /* 0x010fe20000004100 */
[----:B------:R-:W-:Y:S01]  /*8300*/  BSSY.RECONVERGENT B0, `(.L_x_122) ;  /* 0x0000089000007945 */ /* 0x000fe20003800200 */
[--C-:B------:R-:W-:Y:S02]  /*8310*/  HADD2.F32 R3, -RZ, R57.reuse.H0_H0 ;  /* 0x20000039ff037230 */ /* 0x100fe40000004100 */
[----:B------:R-:W-:Y:S02]  /*8320*/  HADD2.F32 R48, -RZ, R57.H1_H1 ;  /* 0x30000039ff307230 */ /* 0x000fe40000004100 */
[--C-:B------:R-:W-:Y:S02]  /*8330*/  HADD2.F32 R50, -RZ, R58.reuse.H0_H0 ;  /* 0x2000003aff327230 */ /* 0x100fe40000004100 */
[----:B------:R-:W-:Y:S02]  /*8340*/  HADD2.F32 R51, -RZ, R58.H1_H1 ;  /* 0x3000003aff337230 */ /* 0x000fe40000004100 */
[----:B------:R-:W1:Y:S01]  /*8350*/  LDTM.x32 R4, tmem[UR4+0x60] ;  /* 0x00006004000479ee */ /* 0x000e6200082c0000 */
[----:B------:R-:W-:Y:S01]  /*8360*/  NOP ;  /* 0x0000000000007918 */ /* 0x000fe20000000000 */
[----:B------:R-:W-:Y:S01]  /*8370*/  UIADD3 UR5, UPT, UPT, UR5, 0xc0, URZ ;  /* 0x000000c005057890 */ /* 0x000fe2000fffe0ff */
[--C-:B------:R-:W-:Y:S02]  /*8380*/  HADD2.F32 R52, -RZ, R59.reuse.H0_H0 ;  /* 0x2000003bff347230 */ /* 0x100fe40000004100 */
[----:B------:R-:W-:Y:S01]  /*8390*/  HADD2.F32 R53, -RZ, R59.H1_H1 ;  /* 0x3000003bff357230 */ /* 0x000fe20000004100 */
[----:B------:R-:W-:Y:S01]  /*83a0*/  UPRMT UR5, UR37, 0x654, UR5 ;  /* 0x0000065425057896 */ /* 0x000fe20008000005 */
[--C-:B------:R-:W-:Y:S02]  /*83b0*/  HADD2.F32 R54, -RZ, R60.reuse.H0_H0 ;  /* 0x2000003cff367230 */ /* 0x100fe40000004100 */
[----:B------:R-:W-:Y:S02]  /*83c0*/  HADD2.F32 R55, -RZ, R60.H1_H1 ;  /* 0x3000003cff377230 */ /* 0x000fe40000004100 */
[--C-:B------:R-:W-:Y:S02]  /*83d0*/  HADD2.F32 R56, -RZ, R61.reuse.H0_H0 ;  /* 0x2000003dff387230 */ /* 0x100fe40000004100 */
[----:B------:R-:W-:Y:S02]  /*83e0*/  HADD2.F32 R57, -RZ, R61.H1_H1 ;  /* 0x3000003dff397230 */ /* 0x000fe40000004100 */
[----:B-1----:R-:W-:Y:S01]  /*83f0*/  SYNCS.ARRIVE.TRANS64.RED.A1T0 RZ, [UR5], RZ ;  /* 0x000000ffffff79a7 */ /* 0x002fe20008100405 */
[--C-:B------:R-:W-:Y:S02]  /*8400*/  HADD2.F32 R58, -RZ, R62.reuse.H0_H0 ;  /* 0x2000003eff3a7230 */ /* 0x100fe40000004100 */
[----:B------:R-:W-:Y:S02]  /*8410*/  HADD2.F32 R59, -RZ, R62.H1_H1 ;  /* 0x3000003eff3b7230 */ /* 0x000fe40000004100 */
[--C-:B------:R-:W-:Y:S02]  /*8420*/  HADD2.F32 R60, -RZ, R63.reuse.H0_H0 ;  /* 0x2000003fff3c7230 */ /* 0x100fe40000004100 */
[----:B------:R-:W-:Y:S02]  /*8430*/  HADD2.F32 R61, -RZ, R63.H1_H1 ;  /* 0x3000003fff3d7230 */ /* 0x000fe40000004100 */
[C---:B------:R-:W-:Y:S01]  /*8440*/  FMUL R4, R47.reuse, R4 ;  /* 0x000000042f047220 */ /* 0x040fe20000400000 */
[C---:B------:R-:W-:Y:S01]  /*8450*/  FMUL R5, R47.reuse, R5 ;  /* 0x000000052f057220 */ /* 0x040fe20000400000 */
[C---:B------:R-:W-:Y:S01]  /*8460*/  FMUL R6, R47.reuse, R6 ;  /* 0x000000062f067220 */ /* 0x040fe20000400000 */
[----:B------:R-:W-:Y:S01]  /*8470*/  FMUL R7, R47, R7 ;  /* 0x000000072f077220 */ /* 0x000fe20000400000 */
[C---:B------:R-:W-:Y:S01]  /*8480*/  FFMA R4, R49.reuse, R0, R4 ;  /* 0x0000000031047223 */ /* 0x040fe20000000004 */
[C---:B------:R-:W-:Y:S01]  /*8490*/  FFMA R5, R49.reuse, R2, R5 ;  /* 0x0000000231057223 */ /* 0x040fe20000000005 */
[C---:B------:R-:W-:Y:S01]  /*84a0*/  FFMA R6, R49.reuse, R3, R6 ;  /* 0x0000000331067223 */ /* 0x040fe20000000006 */
[----:B------:R-:W-:Y:S01]  /*84b0*/  FFMA R7, R49, R48, R7 ;  /* 0x0000003031077223 */ /* 0x000fe20000000007 */
[C---:B------:R-:W-:Y:S01]  /*84c0*/  FMUL R8, R47.reuse, R8 ;  /* 0x000000082f087220 */ /* 0x040fe20000400000 */
[----:B------:R-:W-:Y:S01]  /*84d0*/  FMUL R9, R47, R9 ;  /* 0x000000092f097220 */ /* 0x000fe20000400000 */
[----:B------:R-:W-:Y:S01]  /*84e0*/  F2FP.F16.F32.PACK_AB R4, R5, R4 ;  /* 0x000000040504723e */ /* 0x000fe200000000ff */
[----:B------:R-:W-:Y:S01]  /*84f0*/  FMUL R0, R47, R10 ;  /* 0x0000000a2f007220 */ /* 0x000fe20000400000 */
[----:B------:R-:W-:Y:S01]  /*8500*/  F2FP.F16.F32.PACK_AB R5, R7, R6 ;  /* 0x000000060705723e */ /* 0x000fe200000000ff */
[C---:B------:R-:W-:Y:S01]  /*8510*/  FFMA R8, R49.reuse, R50, R8 ;  /* 0x0000003231087223 */ /* 0x040fe20000000008 */
[C---:B------:R-:W-:Y:S01]  /*8520*/  FFMA R9, R49.reuse, R51, R9 ;  /* 0x0000003331097223 */ /* 0x040fe20000000009 */
[----:B------:R-:W-:Y:S01]  /*8530*/  FFMA R0, R49, R52, R0 ;  /* 0x0000003431007223 */ /* 0x000fe20000000000 */
[C---:B------:R-:W-:Y:S01]  /*8540*/  FMUL R2, R47.reuse, R11 ;  /* 0x0000000b2f027220 */ /* 0x040fe20000400000 */
[C---:B------:R-:W-:Y:S01]  /*8550*/  FMUL R3, R47.reuse, R12 ;  /* 0x0000000c2f037220 */ /* 0x040fe20000400000 */
[----:B------:R-:W-:Y:S01]  /*8560*/  FMUL R10, R47, R13 ;  /* 0x0000000d2f0a7220 */ /* 0x000fe20000400000 */
[----:B------:R-:W-:Y:S01]  /*8570*/  F2FP.F16.F32.PACK_AB R6, R9, R8 ;  /* 0x000000080906723e */ /* 0x000fe200000000ff */
[C---:B------:R-:W-:Y:S01]  /*8580*/  FFMA R2, R49.reuse, R53, R2 ;  /* 0x0000003531027223 */ /* 0x040fe20000000002 */
[C---:B------:R-:W-:Y:S01]  /*8590*/  FFMA R3, R49.reuse, R54, R3 ;  /* 0x0000003631037223 */ /* 0x040fe20000000003 */
[----:B------:R-:W-:Y:S01]  /*85a0*/  FFMA R10, R49, R55, R10 ;  /* 0x00000037310a7223 */ /* 0x000fe2000000000a */
[C---:B------:R-:W-:Y:S01]  /*85b0*/  FMUL R11, R47.reuse, R14 ;  /* 0x0000000e2f0b7220 */ /* 0x040fe20000400000 */
[C---:B------:R-:W-:Y:S01]  /*85c0*/  FMUL R15, R47.reuse, R15 ;  /* 0x0000000f2f0f7220 */ /* 0x040fe20000400000 */
[C---:B------:R-:W-:Y:S01]  /*85d0*/  FMUL R12, R47.reuse, R16 ;  /* 0x000000102f0c7220 */ /* 0x040fe20000400000 */
[----:B------:R-:W-:Y:S01]  /*85e0*/  FMUL R13, R47, R17 ;  /* 0x000000112f0d7220 */ /* 0x000fe20000400000 */
[----:B------:R-:W-:Y:S01]  /*85f0*/  FFMA R11, R49, R56, R11 ;  /* 0x00000038310b7223 */ /* 0x000fe2000000000b */
[----:B------:R-:W-:Y:S01]  /*8600*/  FMUL R14, R47, R18 ;  /* 0x000000122f0e7220 */ /* 0x000fe20000400000 */
[----:B------:R-:W-:Y:S01]  /*8610*/  FFMA R15, R49, R57, R15 ;  /* 0x00000039310f7223 */ /* 0x000fe2000000000f */
[--C-:B------:R-:W-:Y:S02]  /*8620*/  HADD2.F32 R62, -RZ, R68.reuse.H0_H0 ;  /* 0x20000044ff3e7230 */ /* 0x100fe40000004100 */
[----:B------:R-:W-:Y:S01]  /*8630*/  FMUL R19, R47, R19 ;  /* 0x000000132f137220 */ /* 0x000fe20000400000 */
[----:B------:R-:W-:Y:S01]  /*8640*/  F2FP.F16.F32.PACK_AB R7, R2, R0 ;  /* 0x000000000207723e */ /* 0x000fe200000000ff */
[----:B------:R-:W-:Y:S01]  /*8650*/  FFMA R12, R49, R58, R12 ;  /* 0x0000003a310c7223 */ /* 0x000fe2000000000c */
[----:B------:R-:W-:Y:S02]  /*8660*/  HADD2.F32 R63, -RZ, R68.H1_H1 ;  /* 0x30000044ff3f7230 */ /* 0x000fe40000004100 */
[----:B------:R-:W-:Y:S01]  /*8670*/  FMUL R16, R47, R20 ;  /* 0x000000142f107220 */ /* 0x000fe20000400000 */
[----:B------:R-:W-:Y:S01]  /*8680*/  FFMA R13, R49, R59, R13 ;  /* 0x0000003b310d7223 */ /* 0x000fe2000000000d */
[----:B------:R1:W-:Y:S01]  /*8690*/  STS.128 [R100+0x6000], R4 ;  /* 0x0060000464007388 */ /* 0x0003e20000000c00 */
[--C-:B------:R-:W-:Y:S02]  /*86a0*/  HADD2.F32 R64, -RZ, R69.reuse.H0_H0 ;  /* 0x20000045ff407230 */ /* 0x100fe40000004100 */
[----:B------:R-:W-:Y:S01]  /*86b0*/  FMUL R17, R47, R21 ;  /* 0x000000152f117220 */ /* 0x000fe20000400000 */
[----:B------:R-:W-:Y:S01]  /*86c0*/  FFMA R14, R49, R60, R14 ;  /* 0x0000003c310e7223 */ /* 0x000fe2000000000e */
[----:B------:R-:W-:Y:S02]  /*86d0*/  HADD2.F32 R65, -RZ, R69.H1_H1 ;  /* 0x30000045ff417230 */ /* 0x000fe40000004100 */
[----:B------:R-:W-:Y:S01]  /*86e0*/  FMUL R18, R47, R22 ;  /* 0x000000162f127220 */ /* 0x000fe20000400000 */
[----:B------:R-:W-:Y:S01]  /*86f0*/  FFMA R19, R49, R61, R19 ;  /* 0x0000003d31137223 */ /* 0x000fe20000000013 */
        /* <DEDUP_REMOVED lines=11> */
[----:B------:R-:W-:Y:S01]  /*87b0*/  F2FP.F16.F32.PACK_AB R8, R10, R3 ;  /* 0x000000030a08723e */ /* 0x000fe200000000ff */
[----:B------:R-:W-:Y:S01]  /*87c0*/  FFMA R23, R49, R65, R23 ;  /* 0x0000004131177223 */ /* 0x000fe20000000017 */
[----:B------:R-:W-:Y:S01]  /*87d0*/  F2FP.F16.F32.PACK_AB R9, R15, R11 ;  /* 0x0000000b0f09723e */ /* 0x000fe200000000ff */
[--C-:B------:R-:W-:Y:S02]  /*87e0*/  HADD2.F32 R70, -RZ, R76.reuse.H0_H0 ;  /* 0x2000004cff467230 */ /* 0x100fe40000004100 */
[----:B------:R-:W-:Y:S01]  /*87f0*/  FMUL R27, R47, R27 ;  /* 0x0000001b2f1b7220 */ /* 0x000fe20000400000 */
[----:B------:R-:W-:Y:S01]  /*8800*/  F2FP.F16.F32.PACK_AB R10, R13, R12 ;  /* 0x0000000c0d0a723e */ /* 0x000fe200000000ff */
[----:B------:R-:W-:Y:S01]  /*8810*/  FFMA R20, R49, R66, R20 ;  /* 0x0000004231147223 */ /* 0x000fe20000000014 */
[----:B------:R-:W-:Y:S01]  /*8820*/  F2FP.F16.F32.PACK_AB R11, R19, R14 ;  /* 0x0000000e130b723e */ /* 0x000fe200000000ff */
[----:B------:R-:W-:Y:S02]  /*8830*/  HADD2.F32 R71, -RZ, R76.H1_H1 ;  /* 0x3000004cff477230 */ /* 0x000fe40000004100 */
[----:B------:R-:W-:Y:S01]  /*8840*/  FMUL R24, R47, R28 ;  /* 0x0000001c2f187220 */ /* 0x000fe20000400000 */
[----:B------:R-:W-:Y:S01]  /*8850*/  FFMA R21, R49, R67, R21 ;  /* 0x0000004331157223 */ /* 0x000fe20000000015 */
[--C-:B------:R-:W-:Y:S01]  /*8860*/  HADD2.F32 R72, -RZ, R77.reuse.H0_H0 ;  /* 0x2000004dff487230 */ /* 0x100fe20000004100 */
[----:B------:R1:W-:Y:S01]  /*8870*/  STS.128 [R99+0x6010], R8 ;  /* 0x0060100863007388 */ /* 0x0003e20000000c00 */
        /* <DEDUP_REMOVED lines=49> */
.L_x_123:
[----:B------:R-:W-:Y:S05]  /*8b90*/  BSYNC.RECONVERGENT B0 ;  /* 0x0000000000007941 */ /* 0x000fea0003800200 */
.L_x_122:
[----:B------:R-:W-:Y:S01]  /*8ba0*/  BAR.SYNC.DEFER_BLOCKING 0x1, 0x80 ;  /* 0x0042000000007b1d */ /* 0x000fe20000010000 */
[----:B------:R-:W-:Y:S01]  /*8bb0*/  UISETP.NE.AND UP0, UPT, UR49, -0x4, UPT ;  /* 0xfffffffc3100788c */ /* 0x000fe2000bf05270 */
[----:B------:R-:W-:Y:S08]  /*8bc0*/  IADD3 R45, PT, PT, R45, 0x1, RZ ;  /* 0x000000012d2d7810 */ /* 0x000ff00007ffe0ff */
[----:B------:R-:W-:Y:S05]  /*8bd0*/  BRA.U !UP0, `(.L_x_124) ;  /* 0x0000000108287547 */ /* 0x000fea000b800000 */
[----:B------:R-:W-:Y:S01]  /*8be0*/  ISETP.NE.AND P0, PT, R107, RZ, PT ;  /* 0x000000ff6b00720c */ /* 0x000fe20003f05270 */
[----:B------:R-:W-:Y:S01]  /*8bf0*/  IMAD.U32 R2, RZ, RZ, UR51 ;  /* 0x00000033ff027e24 */ /* 0x000fe2000f8e00ff */
[----:B------:R-:W-:Y:S01]  /*8c00*/  UIADD3 UR51, UPT, UPT, UR51, 0x1, URZ ;  /* 0x0000000133337890 */ /* 0x000fe2000fffe0ff */
[----:B------:R-:W-:Y:S03]  /*8c10*/  IMAD.U32 R0, RZ, RZ, UR37 ;  /* 0x00000025ff007e24 */ /* 0x000fe6000f8e00ff */
[----:B------:R-:W-:Y:S04]  /*8c20*/  UISETP.NE.AND UP0, UPT, UR51, 0x4, UPT ;  /* 0x000000043300788c */ /* 0x000fe8000bf05270 */
[----:B------:R-:W-:Y:S03]  /*8c30*/  USEL UR51, UR51, URZ, UP0 ;  /* 0x000000ff33337287 */ /* 0x000fe60008000000 */
[----:B------:R-:W-:Y:S05]  /*8c40*/  @P0 LEA R2, R2, UR48, 0x3 ;  /* 0x0000003002020c11 */ /* 0x000fea000f8e18ff */
[----:B------:R-:W-:Y:S05]  /*8c50*/  @P0 VIADD R2, R2, 0x50 ;  /* 0x0000005002020836 */ /* 0x000fea0000000000 */
[----:B------:R-:W-:Y:S04]  /*8c60*/  @P0 PRMT R0, R0, 0x654, R2 ;  /* 0x0000065400000816 */ /* 0x000fe80000000002 */
[----:B------:R2:W-:Y:S03]  /*8c70*/  @P0 SYNCS.ARRIVE.TRANS64.RED.A1T0 RZ, [R0+URZ], RZ ;  /* 0x000000ff00ff09a7 */ /* 0x0005e600081004ff */
.L_x_124:
[----:B------:R-:W-:Y:S01]  /*8c80*/  ISETP.NE.AND P2, PT, R103, RZ, PT ;  /* 0x000000ff6700720c */ /* 0x000fe20003f45270 */
[----:B------:R-:W-:Y:S01]  /*8c90*/  UIADD3 UR49, UPT, UPT, UR49, 0x4, URZ ;  /* 0x0000000431317890 */ /* 0x000fe2000fffe0ff */
[----:B------:R-:W-:Y:S01]  /*8ca0*/  ISETP.NE.AND P0, PT, R105, 0x2, PT ;  /* 0x000000026900780c */ /* 0x000fe20003f05270 */
[----:B------:R-:W-:Y:S01]  /*8cb0*/  IMAD.IADD R14, R43, 0x1, R86 ;  /* 0x000000012b0e7824 */ /* 0x000fe200078e0256 */
[----:B------:R-:W-:Y:S01]  /*8cc0*/  ISETP.NE.AND P1, PT, R45, 0x4, PT ;  /* 0x000000042d00780c */ /* 0x000fe20003f25270 */
[----:B------:R-:W-:Y:S01]  /*8cd0*/  IMAD.IADD R15, R44, 0x1, R87 ;  /* 0x000000012c0f7824 */ /* 0x000fe200078e0257 */
[----:B------:R-:W-:Y:S02]  /*8ce0*/  SEL R2, RZ, 0x1, P0 ;  /* 0x00000001ff027807 */ /* 0x000fe40000000000 */
[----:B--2---:R-:W-:Y:S02]  /*8cf0*/  SEL R0, RZ, 0x1, P1 ;  /* 0x00000001ff007807 */ /* 0x004fe40000800000 */
[----:B------:R-:W-:Y:S02]  /*8d00*/  LOP3.LUT R95, R95, R2, RZ, 0x3c, !PT ;  /* 0x000000025f5f7212 */ /* 0x000fe400078e3cff */
[----:B------:R-:W-:Y:S02]  /*8d10*/  LOP3.LUT R96, R96, R0, RZ, 0x3c, !PT ;  /* 0x0000000060607212 */ /* 0x000fe400078e3cff */
[----:B------:R-:W-:Y:S02]  /*8d20*/  @P2 R2UR UR36, R94 ;  /* 0x000000005e2422ca */ /* 0x000fe400000e0000 */
[----:B------:R-:W-:Y:S02]  /*8d30*/  SEL R105, R105, RZ, P0 ;  /* 0x000000ff69697207 */ /* 0x000fe40000000000 */
[----:B------:R-:W-:Y:S01]  /*8d40*/  SEL R45, R45, RZ, P1 ;  /* 0x000000ff2d2d7207 */ /* 0x000fe20000800000 */
[----:B------:R-:W-:Y:S10]  /*8d50*/  @P2 BRA `(.L_x_125) ;  /* 0xffffffc000502947 */ /* 0x000ff4000383ffff */
[----:B------:R-:W-:-:S09]  /*8d60*/  UISETP.NE.AND UP0, UPT, UR50, URZ, UPT ;  /* 0x000000ff3200728c */ /* 0x000fd2000bf05270 */
[----:B------:R-:W-:Y:S05]  /*8d70*/  BRA.U !UP0, `(.L_x_126) ;  /* 0x0000000108487547 */ /* 0x000fea000b800000 */
[----:B------:R-:W2:Y:S02]  /*8d80*/  LDCU.64 UR4, c[0x0][0x890] ;  /* 0x00011200ff0477ac */ /* 0x000ea40008000a00 */
[----:B--2---:R-:W-:-:S04]  /*8d90*/  UISETP.NE.U32.AND UP0, UPT, UR4, URZ, UPT ;  /* 0x000000ff0400728c */ /* 0x004fc8000bf05070 */
[----:B------:R-:W-:-:S09]  /*8da0*/  UISETP.NE.AND.EX UP0, UPT, UR5, URZ, UPT, UP0 ;  /* 0x000000ff0500728c */ /* 0x000fd2000bf05300 */
[----:B------:R-:W-:Y:S05]  /*8db0*/  BRA.U UP0, `(.L_x_127) ;  /* 0x00000001000c7547 */ /* 0x000fea000b800000 */
[----:B------:R-:W-:-:S13]  /*8dc0*/  FSETP.NEU.AND P0, PT, R49, RZ, PT ;  /* 0x000000ff3100720b */ /* 0x000fda0003f0d000 */
[----:B------:R-:W-:Y:S05]  /*8dd0*/  @!P0 EXIT ;  /* 0x000000000000894d */ /* 0x000fea0003800000 */
[----:B------:R-:W-:Y:S05]  /*8de0*/  BRA `(.L_x_126) ;  /* 0x00000000002c7947 */ /* 0x000fea0003800000 */
.L_x_127:
[----:B------:R-:W-:Y:S01]  /*8df0*/  ISETP.NE.AND P0, PT, R104, RZ, PT ;  /* 0x000000ff6800720c */ /* 0x000fe20003f05270 */
[----:B------:R-:W-:-:S12]  /*8e00*/  BSSY.RECONVERGENT B0, `(.L_x_126) ;  /* 0x0000009000007945 */ /* 0x000fd80003800200 */
[----:B------:R-:W-:Y:S05]  /*8e10*/  @P0 BRA `(.L_x_128) ;  /* 0x0000000000140947 */ /* 0x000fea0003800000 */
[----:B------:R-:W2:Y:S02]  /*8e20*/  LDCU.64 UR4, c[0x0][0x888] ;  /* 0x00011100ff0477ac */ /* 0x000ea40008000a00 */
[----:B--2---:R-:W-:-:S04]  /*8e30*/  ISETP.NE.U32.AND P0, PT, RZ, UR4, PT ;  /* 0x00000004ff007c0c */ /* 0x004fc8000bf05070 */
[----:B------:R-:W-:-:S13]  /*8e40*/  ISETP.NE.AND.EX P0, PT, RZ, UR5, PT, P0 ;  /* 0x00000005ff007c0c */ /* 0x000fda000bf05300 */
[----:B------:R-:W-:Y:S05]  /*8e50*/  @!P0 EXIT ;  /* 0x000000000000894d */ /* 0x000fea0003800000 */
[----:B------:R-:W-:Y:S05]  /*8e60*/  BRA `(.L_x_129) ;  /* 0x0000000000087947 */ /* 0x000fea0003800000 */
.L_x_128:
[----:B------:R-:W-:-:S13]  /*8e70*/  FSETP.NEU.AND P0, PT, R49, RZ, PT ;  /* 0x000000ff3100720b */ /* 0x000fda0003f0d000 */
[----:B------:R-:W-:Y:S05]  /*8e80*/  @!P0 EXIT ;  /* 0x000000000000894d */ /* 0x000fea0003800000 */
.L_x_129:
[----:B------:R-:W-:Y:S05]  /*8e90*/  BSYNC.RECONVERGENT B0 ;  /* 0x0000000000007941 */ /* 0x000fea0003800200 */
.L_x_126:
[----:B------:R-:W-:Y:S01]  /*8ea0*/  ULEA UR4, UR51, UR48, 0x3 ;  /* 0x0000003033047291 */ /* 0x000fe2000f8e18ff */
[----:B------:R-:W-:-:S04]  /*8eb0*/  DEPBAR.LE SB0, 0x0 ;  /* 0x000080000000791a */ /* 0x000fc80000000000 */
[----:B------:R-:W-:-:S04]  /*8ec0*/  UIADD3 UR4, UPT, UPT, UR4, 0x50, URZ ;  /* 0x0000005004047890 */ /* 0x000fc8000fffe0ff */
[----:B------:R-:W-:-:S09]  /*8ed0*/  UPRMT UR4, UR37, 0x654, UR4 ;  /* 0x0000065425047896 */ /* 0x000fd20008000004 */
[----:B------:R-:W-:Y:S01]  /*8ee0*/  SYNCS.ARRIVE.TRANS64.RED.A1T0 RZ, [UR4], RZ ;  /* 0x000000ffffff79a7 */ /* 0x000fe20008100404 */
[----:B------:R-:W-:Y:S05]  /*8ef0*/  EXIT ;  /* 0x000000000000794d */ /* 0x000fea0003800000 */
.L_x_19:
[----:B--2---:R2:W1:Y:S02]  /*8f00*/  SYNCS.PHASECHK.TRANS64.TRYWAIT P0, [R2+URZ+0xf0], R3 ;  /* 0x0000f003020075a7 */ /* 0x00446400080011ff */
[----:B-1----:R-:W-:Y:S05]  /*8f10*/  @!P0 NANOSLEEP.SYNCS 0x989680 ;  /* 0x009896800000895d */ /* 0x002fea0003900000 */
[----:B------:R-:W1:Y:S02]  /*8f20*/  @!P0 SYNCS.PHASECHK.TRANS64 P0, [R2+URZ+0xf0], R3 ;  /* 0x0000f003020085a7 */ /* 0x000e6400080010ff */
[----:B-1----:R-:W-:Y:S05]  /*8f30*/  @!P0 BRA `(.L_x_19) ;  /* 0xfffffffc00f08947 */ /* 0x002fea000383ffff */
[----:B------:R-:W-:Y:S05]  /*8f40*/  BRA `(.L_x_130) ;  /* 0xffffff84009c7947 */ /* 0x000fea000383ffff */
.L_x_22:
[----:B-1----:R-:W-:-:S07]  /*8f50*/  MOV R2, UR33 ;  /* 0x0000002100027c02 */ /* 0x002fce0008000f00 */
.L_x_131:
[----:B-1----:R1:W2:Y:S02]  /*8f60*/  SYNCS.PHASECHK.TRANS64.TRYWAIT P0, [R2+URZ+0x18], R4 ;  /* 0x00001804020075a7 */ /* 0x0022a400080011ff */
[----:B--2---:R-:W-:Y:S05]  /*8f70*/  @!P0 NANOSLEEP.SYNCS 0x989680 ;  /* 0x009896800000895d */ /* 0x004fea0003900000 */
[----:B------:R-:W2:Y:S02]  /*8f80*/  @!P0 SYNCS.PHASECHK.TRANS64 P0, [R2+URZ+0x18], R4 ;  /* 0x00001804020085a7 */ /* 0x000ea400080010ff */
[----:B--2---:R-:W-:Y:S05]  /*8f90*/  @!P0 BRA `(.L_x_131) ;  /* 0xfffffffc00f08947 */ /* 0x004fea000383ffff */
[----:B------:R-:W-:Y:S05]  /*8fa0*/  BRA `(.L_x_21) ;  /* 0xffffff8400ec7947 */ /* 0x000fea000383ffff */
.L_x_28:
[----:B-1----:R-:W-:-:S07]  /*8fb0*/  MOV R2, UR33 ;  /* 0x0000002100027c02 */ /* 0x002fce0008000f00 */
.L_x_132:
[----:B-1----:R1:W2:Y:S02]  /*8fc0*/  SYNCS.PHASECHK.TRANS64.TRYWAIT P0, [R2+URZ+0x18], R4 ;  /* 0x00001804020075a7 */ /* 0x0022a400080011ff */
[----:B--2---:R-:W-:Y:S05]  /*8fd0*/  @!P0 NANOSLEEP.SYNCS 0x989680 ;  /* 0x009896800000895d */ /* 0x004fea0003900000 */
[----:B------:R-:W2:Y:S02]  /*8fe0*/  @!P0 SYNCS.PHASECHK.TRANS64 P0, [R2+URZ+0x18], R4 ;  /* 0x00001804020085a7 */ /* 0x000ea400080010ff */
[----:B--2---:R-:W-:Y:S05]  /*8ff0*/  @!P0 BRA `(.L_x_132) ;  /* 0xfffffffc00f08947 */ /* 0x004fea000383ffff */
[----:B------:R-:W-:Y:S05]  /*9000*/  BRA `(.L_x_27) ;  /* 0xffffff8800c07947 */ /* 0x000fea000383ffff */
.L_x_32:
[----:B-1----:R1:W2:Y:S02]  /*9010*/  SYNCS.PHASECHK.TRANS64.TRYWAIT P0, [R2+URZ+0x80], R3 ;  /* 0x00008003020075a7 */ /* 0x0022a400080011ff */
[----:B--2---:R-:W-:Y:S05]  /*9020*/  @!P0 NANOSLEEP.SYNCS 0x989680 ;  /* 0x009896800000895d */ /* 0x004fea0003900000 */
[----:B------:R-:W2:Y:S02]  /*9030*/  @!P0 SYNCS.PHASECHK.TRANS64 P0, [R2+URZ+0x80], R3 ;  /* 0x00008003020085a7 */ /* 0x000ea400080010ff */
[----:B--2---:R-:W-:Y:S05]  /*9040*/  @!P0 BRA `(.L_x_32) ;  /* 0xfffffffc00f08947 */ /* 0x004fea000383ffff */
[----:B------:R-:W-:Y:S05]  /*9050*/  BRA `(.L_x_133) ;  /* 0xffffff8c00747947 */ /* 0x000fea000383ffff */
.L_x_36:
[----:B----4-:R-:W-:-:S07]  /*9060*/  MOV R0, UR5 ;  /* 0x0000000500007c02 */ /* 0x010fce0008000f00 */
.L_x_134:
[----:B-1----:R1:W2:Y:S02]  /*9070*/  SYNCS.PHASECHK.TRANS64.TRYWAIT P0, [R0+URZ], R2 ;  /* 0x00000002000075a7 */ /* 0x0022a400080011ff */
[----:B--2---:R-:W-:Y:S05]  /*9080*/  @!P0 NANOSLEEP.SYNCS 0x989680 ;  /* 0x009896800000895d */ /* 0x004fea0003900000 */
[----:B------:R-:W2:Y:S02]  /*9090*/  @!P0 SYNCS.PHASECHK.TRANS64 P0, [R0+URZ], R2 ;  /* 0x00000002000085a7 */ /* 0x000ea400080010ff */
[----:B--2---:R-:W-:Y:S05]  /*90a0*/  @!P0 BRA `(.L_x_134) ;  /* 0xfffffffc00f08947 */ /* 0x004fea000383ffff */
[----:B------:R-:W-:Y:S05]  /*90b0*/  BRA `(.L_x_135) ;  /* 0xffffff9000e47947 */ /* 0x000fea000383ffff */
.L_x_37:
[----:B----4-:R-:W-:-:S07]  /*90c0*/  MOV R0, UR5 ;  /* 0x0000000500007c02 */ /* 0x010fce0008000f00 */
.L_x_136:
[----:B-1----:R1:W2:Y:S02]  /*90d0*/  SYNCS.PHASECHK.TRANS64.TRYWAIT P0, [R0+URZ], R2 ;  /* 0x00000002000075a7 */ /* 0x0022a400080011ff */
[----:B--2---:R-:W-:Y:S05]  /*90e0*/  @!P0 NANOSLEEP.SYNCS 0x989680 ;  /* 0x009896800000895d */ /* 0x004fea0003900000 */
[----:B------:R-:W2:Y:S02]  /*90f0*/  @!P0 SYNCS.PHASECHK.TRANS64 P0, [R0+URZ], R2 ;  /* 0x00000002000085a7 */ /* 0x000ea400080010ff */
[----:B--2---:R-:W-:Y:S05]  /*9100*/  @!P0 BRA `(.L_x_136) ;  /* 0xfffffffc00f08947 */ /* 0x004fea000383ffff */
[----:B------:R-:W-:Y:S05]  /*9110*/  BRA `(.L_x_137) ;  /* 0xffffff9000f07947 */ /* 0x000fea000383ffff */
.L_x_40:
[----:B-1----:R1:W2:Y:S02]  /*9120*/  SYNCS.PHASECHK.TRANS64.TRYWAIT P0, [R0+URZ+0xe0], R4 ;  /* 0x0000e004000075a7 */ /* 0x0022a400080011ff */
[----:B--2---:R-:W-:Y:S05]  /*9130*/  @!P0 NANOSLEEP.SYNCS 0x989680 ;  /* 0x009896800000895d */ /* 0x004fea0003900000 */
[----:B------:R-:W2:Y:S02]  /*9140*/  @!P0 SYNCS.PHASECHK.TRANS64 P0, [R0+URZ+0xe0], R4 ;  /* 0x0000e004000085a7 */ /* 0x000ea400080010ff */
[----:B--2---:R-:W-:Y:S05]  /*9150*/  @!P0 BRA `(.L_x_40) ;  /* 0xfffffffc00f08947 */ /* 0x004fea000383ffff */
[----:B------:R-:W-:Y:S05]  /*9160*/  BRA `(.L_x_138) ;  /* 0xffffff94004c7947 */ /* 0x000fea000383ffff */
.L_x_41:
[----:B------:R-:W-:-:S07]  /*9170*/  MOV R0, UR5 ;  /* 0x0000000500007c02 */ /* 0x000fce0008000f00 */
.L_x_139:
[----:B-1----:R1:W2:Y:S02]  /*9180*/  SYNCS.PHASECHK.TRANS64.TRYWAIT P0, [R0+URZ+0x90], R5 ;  /* 0x00009005000075a7 */ /* 0x0022a400080011ff */
[----:B--2---:R-:W-:Y:S05]  /*9190*/  @!P0 NANOSLEEP.SYNCS 0x989680 ;  /* 0x009896800000895d */ /* 0x004fea0003900000 */
[----:B------:R-:W2:Y:S02]  /*91a0*/  @!P0 SYNCS.PHASECHK.TRANS64 P0, [R0+URZ+0x90], R5 ;  /* 0x00009005000085a7 */ /* 0x000ea400080010ff */
[----:B--2---:R-:W-:Y:S05]  /*91b0*/  @!P0 BRA `(.L_x_139) ;  /* 0xfffffffc00f08947 */ /* 0x004fea000383ffff */
[----:B------:R-:W-:Y:S05]  /*91c0*/  BRA `(.L_x_140) ;  /* 0xffffff94005c7947 */ /* 0x000fea000383ffff */
.L_x_42:
[----:B-1----:R1:W2:Y:S02]  /*91d0*/  SYNCS.PHASECHK.TRANS64.TRYWAIT P1, [R0+URZ+0x80], R4 ;  /* 0x00008004000075a7 */ /* 0x0022a400080211ff */
[----:B--2---:R-:W-:Y:S05]  /*91e0*/  @!P1 NANOSLEEP.SYNCS 0x989680 ;  /* 0x009896800000995d */ /* 0x004fea0003900000 */
[----:B------:R-:W2:Y:S02]  /*91f0*/  @!P1 SYNCS.PHASECHK.TRANS64 P1, [R0+URZ+0x80], R4 ;  /* 0x00008004000095a7 */ /* 0x000ea400080210ff */
[----:B--2---:R-:W-:Y:S05]  /*9200*/  @!P1 BRA `(.L_x_42) ;  /* 0xfffffffc00f09947 */ /* 0x004fea000383ffff */
[----:B------:R-:W-:Y:S05]  /*9210*/  BRA `(.L_x_141) ;  /* 0xffffff94008c7947 */ /* 0x000fea000383ffff */
.L_x_45:
[----:B------:R-:W-:-:S07]  /*9220*/  MOV R0, UR5 ;  /* 0x0000000500007c02 */ /* 0x000fce0008000f00 */
.L_x_142:
[----:B-1----:R1:W2:Y:S02]  /*9230*/  SYNCS.PHASECHK.TRANS64.TRYWAIT P0, [R0+URZ+0x90], R2 ;  /* 0x00009002000075a7 */ /* 0x0022a400080011ff */
[----:B--2---:R-:W-:Y:S05]  /*9240*/  @!P0 NANOSLEEP.SYNCS 0x989680 ;  /* 0x009896800000895d */ /* 0x004fea0003900000 */
[----:B------:R-:W2:Y:S02]  /*9250*/  @!P0 SYNCS.PHASECHK.TRANS64 P0, [R0+URZ+0x90], R2 ;  /* 0x00009002000085a7 */ /* 0x000ea400080010ff */
[----:B--2---:R-:W-:Y:S05]  /*9260*/  @!P0 BRA `(.L_x_142) ;  /* 0xfffffffc00f08947 */ /* 0x004fea000383ffff */
[----:B------:R-:W-:Y:S05]  /*9270*/  BRA `(.L_x_44) ;  /* 0xffffff9400e07947 */ /* 0x000fea000383ffff */
.L_x_52:
[----:B-1----:R1:W2:Y:S02]  /*9280*/  SYNCS.PHASECHK.TRANS64.TRYWAIT P1, [R0+URZ+0x80], R2 ;  /* 0x00008002000075a7 */ /* 0x0022a400080211ff */
[----:B--2---:R-:W-:Y:S05]  /*9290*/  @!P1 NANOSLEEP.SYNCS 0x989680 ;  /* 0x009896800000995d */ /* 0x004fea0003900000 */
[----:B------:R-:W2:Y:S02]  /*92a0*/  @!P1 SYNCS.PHASECHK.TRANS64 P1, [R0+URZ+0x80], R2 ;  /* 0x00008002000095a7 */ /* 0x000ea400080210ff */
[----:B--2---:R-:W-:Y:S05]  /*92b0*/  @!P1 BRA `(.L_x_52) ;  /* 0xfffffffc00f09947 */ /* 0x004fea000383ffff */
[----:B------:R-:W-:Y:S05]  /*92c0*/  BRA `(.L_x_143) ;  /* 0xffffff9c00707947 */ /* 0x000fea000383ffff */
.L_x_53:
[----:B------:R-:W-:-:S07]  /*92d0*/  MOV R2, UR6 ;  /* 0x0000000600027c02 */ /* 0x000fce0008000f00 */
.L_x_144:
[----:B-1----:R1:W2:Y:S02]  /*92e0*/  SYNCS.PHASECHK.TRANS64.TRYWAIT P0, [R2+URZ+0xc0], R0 ;  /* 0x0000c000020075a7 */ /* 0x0022a400080011ff */
[----:B--2---:R-:W-:Y:S05]  /*92f0*/  @!P0 NANOSLEEP.SYNCS 0x989680 ;  /* 0x009896800000895d */ /* 0x004fea0003900000 */
[----:B------:R-:W2:Y:S02]  /*9300*/  @!P0 SYNCS.PHASECHK.TRANS64 P0, [R2+URZ+0xc0], R0 ;  /* 0x0000c000020085a7 */ /* 0x000ea400080010ff */
[----:B--2---:R-:W-:Y:S05]  /*9310*/  @!P0 BRA `(.L_x_144) ;  /* 0xfffffffc00f08947 */ /* 0x004fea000383ffff */
[----:B------:R-:W-:Y:S05]  /*9320*/  BRA `(.L_x_145) ;  /* 0xffffff9c00a87947 */ /* 0x000fea000383ffff */
.L_x_56:
[----:B------:R-:W-:Y:S07]  /*9330*/  MOV R0, UR11 ;  /* 0x0000000b00007c02 */ /* 0x000fee0008000f00 */
.L_x_146:
[----:B-1----:R1:W2:Y:S02]  /*9340*/  SYNCS.PHASECHK.TRANS64.TRYWAIT P0, [R0+URZ], R2 ;  /* 0x00000002000075a7 */ /* 0x0022a400080011ff */
[----:B--2---:R-:W-:Y:S05]  /*9350*/  @!P0 NANOSLEEP.SYNCS 0x989680 ;  /* 0x009896800000895d */ /* 0x004fea0003900000 */
[----:B------:R-:W2:Y:S02]  /*9360*/  @!P0 SYNCS.PHASECHK.TRANS64 P0, [R0+URZ], R2 ;  /* 0x00000002000085a7 */ /* 0x000ea400080010ff */
[----:B--2---:R-:W-:Y:S05]  /*9370*/  @!P0 BRA `(.L_x_146) ;  /* 0xfffffffc00f08947 */ /* 0x004fea000383ffff */
[----:B------:R-:W-:Y:S05]  /*9380*/  BRA `(.L_x_55) ;  /* 0xffffff9c00c47947 */ /* 0x000fea000383ffff */
.L_x_59:
[----:B------:R-:W-:-:S07]  /*9390*/  MOV R0, UR6 ;  /* 0x0000000600007c02 */ /* 0x000fce0008000f00 */
.L_x_147:
[----:B--2---:R2:W4:Y:S02]  /*93a0*/  SYNCS.PHASECHK.TRANS64.TRYWAIT P0, [R0+URZ], R2 ;  /* 0x00000002000075a7 */ /* 0x00452400080011ff */
[----:B----4-:R-:W-:Y:S05]  /*93b0*/  @!P0 NANOSLEEP.SYNCS 0x989680 ;  /* 0x009896800000895d */ /* 0x010fea0003900000 */
[----:B------:R-:W4:Y:S02]  /*93c0*/  @!P0 SYNCS.PHASECHK.TRANS64 P0, [R0+URZ], R2 ;  /* 0x00000002000085a7 */ /* 0x000f2400080010ff */
[----:B----4-:R-:W-:Y:S05]  /*93d0*/  @!P0 BRA `(.L_x_147) ;  /* 0xfffffffc00f08947 */ /* 0x010fea000383ffff */
[----:B------:R-:W-:Y:S05]  /*93e0*/  BRA `(.L_x_148) ;  /* 0xffffffa000f07947 */ /* 0x000fea000383ffff */
.L_x_60:
[----:B------:R-:W-:-:S07]  /*93f0*/  MOV R0, UR6 ;  /* 0x0000000600007c02 */ /* 0x000fce0008000f00 */
.L_x_149:
[----:B-1----:R1:W2:Y:S02]  /*9400*/  SYNCS.PHASECHK.TRANS64.TRYWAIT P0, [R0+URZ], R3 ;  /* 0x00000003000075a7 */ /* 0x0022a400080011ff */
[----:B--2---:R-:W-:Y:S05]  /*9410*/  @!P0 NANOSLEEP.SYNCS 0x989680 ;  /* 0x009896800000895d */ /* 0x004fea0003900000 */
[----:B------:R-:W2:Y:S02]  /*9420*/  @!P0 SYNCS.PHASECHK.TRANS64 P0, [R0+URZ], R3 ;  /* 0x00000003000085a7 */ /* 0x000ea400080010ff */
[----:B--2---:R-:W-:Y:S05]  /*9430*/  @!P0 BRA `(.L_x_149) ;  /* 0xfffffffc00f08947 */ /* 0x004fea000383ffff */
[----:B------:R-:W-:Y:S05]  /*9440*/  BRA `(.L_x_150) ;  /* 0xffffffa000fc7947 */ /* 0x000fea000383ffff */
.L_x_61:
[----:B------:R-:W-:-:S07]  /*9450*/  MOV R0, UR6 ;  /* 0x0000000600007c02 */ /* 0x000fce0008000f00 */
.L_x_151:
[----:B-1----:R1:W2:Y:S02]  /*9460*/  SYNCS.PHASECHK.TRANS64.TRYWAIT P0, [R0+URZ], R3 ;  /* 0x00000003000075a7 */ /* 0x0022a400080011ff */
[----:B--2---:R-:W-:Y:S05]  /*9470*/  @!P0 NANOSLEEP.SYNCS 0x989680 ;  /* 0x009896800000895d */ /* 0x004fea0003900000 */
[----:B------:R-:W2:Y:S02]  /*9480*/  @!P0 SYNCS.PHASECHK.TRANS64 P0, [R0+URZ], R3 ;  /* 0x00000003000085a7 */ /* 0x000ea400080010ff */
[----:B--2---:R-:W-:Y:S05]  /*9490*/  @!P0 BRA `(.L_x_151) ;  /* 0xfffffffc00f08947 */ /* 0x004fea000383ffff */
[----:B------:R-:W-:Y:S05]  /*94a0*/  BRA `(.L_x_152) ;  /* 0xffffffa400087947 */ /* 0x000fea000383ffff */
.L_x_62:
[----:B-1----:R-:W-:-:S07]  /*94b0*/  MOV R0, UR7 ;  /* 0x0000000700007c02 */ /* 0x002fce0008000f00 */
.L_x_153:
[----:B-1----:R1:W2:Y:S02]  /*94c0*/  SYNCS.PHASECHK.TRANS64.TRYWAIT P0, [R0+URZ], R2 ;  /* 0x00000002000075a7 */ /* 0x0022a400080011ff */
[----:B--2---:R-:W-:Y:S05]  /*94d0*/  @!P0 NANOSLEEP.SYNCS 0x989680 ;  /* 0x009896800000895d */ /* 0x004fea0003900000 */
[----:B------:R-:W2:Y:S02]  /*94e0*/  @!P0 SYNCS.PHASECHK.TRANS64 P0, [R0+URZ], R2 ;  /* 0x00000002000085a7 */ /* 0x000ea400080010ff */
[----:B--2---:R-:W-:Y:S05]  /*94f0*/  @!P0 BRA `(.L_x_153) ;  /* 0xfffffffc00f08947 */ /* 0x004fea000383ffff */
[----:B------:R-:W-:Y:S05]  /*9500*/  BRA `(.L_x_154) ;  /* 0xffffffa400147947 */ /* 0x000fea000383ffff */
.L_x_67:
[----:B--2---:R2:W3:Y:S02]  /*9510*/  SYNCS.PHASECHK.TRANS64.TRYWAIT P0, [R0+URZ+0x80], R2 ;  /* 0x00008002000075a7 */ /* 0x0044e400080011ff */
[----:B---3--:R-:W-:Y:S05]  /*9520*/  @!P0 NANOSLEEP.SYNCS 0x989680 ;  /* 0x009896800000895d */ /* 0x008fea0003900000 */
[----:B------:R-:W3:Y:S02]  /*9530*/  @!P0 SYNCS.PHASECHK.TRANS64 P0, [R0+URZ+0x80], R2 ;  /* 0x00008002000085a7 */ /* 0x000ee400080010ff */
[----:B---3--:R-:W-:Y:S05]  /*9540*/  @!P0 BRA `(.L_x_67) ;  /* 0xfffffffc00f08947 */ /* 0x008fea000383ffff */
[----:B------:R-:W-:Y:S05]  /*9550*/  BRA `(.L_x_155) ;  /* 0xffffffa800207947 */ /* 0x000fea000383ffff */
.L_x_70:
[----:B------:R-:W-:Y:S07]  /*9560*/  MOV R0, UR7 ;  /* 0x0000000700007c02 */ /* 0x000fee0008000f00 */
.L_x_156:
[----:B--2---:R2:W3:Y:S02]  /*9570*/  SYNCS.PHASECHK.TRANS64.TRYWAIT P0, [R0+URZ+0x78], R2 ;  /* 0x00007802000075a7 */ /* 0x0044e400080011ff */
[----:B---3--:R-:W-:Y:S05]  /*9580*/  @!P0 NANOSLEEP.SYNCS 0x989680 ;  /* 0x009896800000895d */ /* 0x008fea0003900000 */
[----:B------:R-:W3:Y:S02]  /*9590*/  @!P0 SYNCS.PHASECHK.TRANS64 P0, [R0+URZ+0x78], R2 ;  /* 0x00007802000085a7 */ /* 0x000ee400080010ff */
[----:B---3--:R-:W-:Y:S05]  /*95a0*/  @!P0 BRA `(.L_x_156) ;  /* 0xfffffffc00f08947 */ /* 0x008fea000383ffff */
[----:B------:R-:W-:Y:S05]  /*95b0*/  BRA `(.L_x_69) ;  /* 0xffffffac00007947 */ /* 0x000fea000383ffff */
.L_x_73:
[----:B------:R-:W-:Y:S07]  /*95c0*/  MOV R0, UR7 ;  /* 0x0000000700007c02 */ /* 0x000fee0008000f00 */
.L_x_157:
[----:B-1----:R1:W2:Y:S02]  /*95d0*/  SYNCS.PHASECHK.TRANS64.TRYWAIT P0, [R0+URZ+0x50], R14 ;  /* 0x0000500e000075a7 */ /* 0x0022a400080011ff */
[----:B--2---:R-:W-:Y:S05]  /*95e0*/  @!P0 NANOSLEEP.SYNCS 0x989680 ;  /* 0x009896800000895d */ /* 0x004fea0003900000 */
[----:B------:R-:W2:Y:S02]  /*95f0*/  @!P0 SYNCS.PHASECHK.TRANS64 P0, [R0+URZ+0x50], R14 ;  /* 0x0000500e000085a7 */ /* 0x000ea400080010ff */
[----:B--2---:R-:W-:Y:S05]  /*9600*/  @!P0 BRA `(.L_x_157) ;  /* 0xfffffffc00f08947 */ /* 0x004fea000383ffff */
[----:B------:R-:W-:Y:S05]  /*9610*/  BRA `(.L_x_158) ;  /* 0xffffffac00787947 */ /* 0x000fea000383ffff */
.L_x_74:
[----:B------:R-:W-:Y:S07]  /*9620*/  MOV R0, UR7 ;  /* 0x0000000700007c02 */ /* 0x000fee0008000f00 */
.L_x_159:
[----:B-1----:R1:W2:Y:S02]  /*9630*/  SYNCS.PHASECHK.TRANS64.TRYWAIT P0, [R0+URZ+0x58], R14 ;  /* 0x0000580e000075a7 */ /* 0x0022a400080011ff */
[----:B--2---:R-:W-:Y:S05]  /*9640*/  @!P0 NANOSLEEP.SYNCS 0x989680 ;  /* 0x009896800000895d */ /* 0x004fea0003900000 */
[----:B------:R-:W2:Y:S02]  /*9650*/  @!P0 SYNCS.PHASECHK.TRANS64 P0, [R0+URZ+0x58], R14 ;  /* 0x0000580e000085a7 */ /* 0x000ea400080010ff */
[----:B--2---:R-:W-:Y:S05]  /*9660*/  @!P0 BRA `(.L_x_159) ;  /* 0xfffffffc00f08947 */ /* 0x004fea000383ffff */
[----:B------:R-:W-:Y:S05]  /*9670*/  BRA `(.L_x_160) ;  /* 0xffffffac00b07947 */ /* 0x000fea000383ffff */
.L_x_75:
[----:B------:R-:W-:Y:S07]  /*9680*/  MOV R0, UR7 ;  /* 0x0000000700007c02 */ /* 0x000fee0008000f00 */
.L_x_161:
[----:B-1----:R1:W2:Y:S02]  /*9690*/  SYNCS.PHASECHK.TRANS64.TRYWAIT P0, [R0+URZ+0x60], R14 ;  /* 0x0000600e000075a7 */ /* 0x0022a400080011ff */
[----:B--2---:R-:W-:Y:S05]  /*96a0*/  @!P0 NANOSLEEP.SYNCS 0x989680 ;  /* 0x009896800000895d */ /* 0x004fea0003900000 */
[----:B------:R-:W2:Y:S02]  /*96b0*/  @!P0 SYNCS.PHASECHK.TRANS64 P0, [R0+URZ+0x60], R14 ;  /* 0x0000600e000085a7 */ /* 0x000ea400080010ff */
[----:B--2---:R-:W-:Y:S05]  /*96c0*/  @!P0 BRA `(.L_x_161) ;  /* 0xfffffffc00f08947 */ /* 0x004fea000383ffff */
[----:B------:R-:W-:Y:S05]  /*96d0*/  BRA `(.L_x_162) ;  /* 0xffffffac00f47947 */ /* 0x000fea000383ffff */
.L_x_76:
[----:B------:R-:W-:Y:S07]  /*96e0*/  MOV R0, UR7 ;  /* 0x0000000700007c02 */ /* 0x000fee0008000f00 */
.L_x_163:
[----:B-1----:R1:W2:Y:S02]  /*96f0*/  SYNCS.PHASECHK.TRANS64.TRYWAIT P0, [R0+URZ+0x68], R14 ;  /* 0x0000680e000075a7 */ /* 0x0022a400080011ff */
[----:B--2---:R-:W-:Y:S05]  /*9700*/  @!P0 NANOSLEEP.SYNCS 0x989680 ;  /* 0x009896800000895d */ /* 0x004fea0003900000 */
[----:B------:R-:W2:Y:S02]  /*9710*/  @!P0 SYNCS.PHASECHK.TRANS64 P0, [R0+URZ+0x68], R14 ;  /* 0x0000680e000085a7 */ /* 0x000ea400080010ff */
[----:B--2---:R-:W-:Y:S05]  /*9720*/  @!P0 BRA `(.L_x_163) ;  /* 0xfffffffc00f08947 */ /* 0x004fea000383ffff */
[----:B------:R-:W-:Y:S05]  /*9730*/  BRA `(.L_x_164) ;  /* 0xffffffb000787947 */ /* 0x000fea000383ffff */
.L_x_78:
[----:B------:R-:W-:-:S07]  /*9740*/  MOV R0, UR7 ;  /* 0x0000000700007c02 */ /* 0x000fce0008000f00 */
.L_x_165:
[----:B-1----:R1:W3:Y:S02]  /*9750*/  SYNCS.PHASECHK.TRANS64.TRYWAIT P0, [R0+URZ+0x50], R2 ;  /* 0x00005002000075a7 */ /* 0x0022e400080011ff */
[----:B---3--:R-:W-:Y:S05]  /*9760*/  @!P0 NANOSLEEP.SYNCS 0x989680 ;  /* 0x009896800000895d */ /* 0x008fea0003900000 */
[----:B------:R-:W3:Y:S02]  /*9770*/  @!P0 SYNCS.PHASECHK.TRANS64 P0, [R0+URZ+0x50], R2 ;  /* 0x00005002000085a7 */ /* 0x000ee400080010ff */
[----:B---3--:R-:W-:Y:S05]  /*9780*/  @!P0 BRA `(.L_x_165) ;  /* 0xfffffffc00f08947 */ /* 0x008fea000383ffff */
[----:B------:R-:W-:Y:S05]  /*9790*/  BRA `(.L_x_166) ;  /* 0xffffffb000e87947 */ /* 0x000fea000383ffff */
.L_x_79:
[----:B-1----:R-:W-:-:S07]  /*97a0*/  MOV R0, UR7 ;  /* 0x0000000700007c02 */ /* 0x002fce0008000f00 */
.L_x_167:
[----:B-1----:R1:W3:Y:S02]  /*97b0*/  SYNCS.PHASECHK.TRANS64.TRYWAIT P0, [R0+URZ+0x58], R2 ;  /* 0x00005802000075a7 */ /* 0x0022e400080011ff */
[----:B---3--:R-:W-:Y:S05]  /*97c0*/  @!P0 NANOSLEEP.SYNCS 0x989680 ;  /* 0x009896800000895d */ /* 0x008fea0003900000 */
[----:B------:R-:W3:Y:S02]  /*97d0*/  @!P0 SYNCS.PHASECHK.TRANS64 P0, [R0+URZ+0x58], R2 ;  /* 0x00005802000085a7 */ /* 0x000ee400080010ff */
[----:B---3--:R-:W-:Y:S05]  /*97e0*/  @!P0 BRA `(.L_x_167) ;  /* 0xfffffffc00f08947 */ /* 0x008fea000383ffff */
[----:B------:R-:W-:Y:S05]  /*97f0*/  BRA `(.L_x_168) ;  /* 0xffffffb000d87947 */ /* 0x000fea000383ffff */
.L_x_80:
[----:B-1----:R-:W-:-:S07]  /*9800*/  MOV R0, UR7 ;  /* 0x0000000700007c02 */ /* 0x002fce0008000f00 */
.L_x_169:
[----:B-1----:R1:W3:Y:S02]  /*9810*/  SYNCS.PHASECHK.TRANS64.TRYWAIT P0, [R0+URZ+0x60], R2 ;  /* 0x00006002000075a7 */ /* 0x0022e400080011ff */
[----:B---3--:R-:W-:Y:S05]  /*9820*/  @!P0 NANOSLEEP.SYNCS 0x989680 ;  /* 0x009896800000895d */ /* 0x008fea0003900000 */
[----:B------:R-:W3:Y:S02]  /*9830*/  @!P0 SYNCS.PHASECHK.TRANS64 P0, [R0+URZ+0x60], R2 ;  /* 0x00006002000085a7 */ /* 0x000ee400080010ff */
[----:B---3--:R-:W-:Y:S05]  /*9840*/  @!P0 BRA `(.L_x_169) ;  /* 0xfffffffc00f08947 */ /* 0x008fea000383ffff */
[----:B------:R-:W-:Y:S05]  /*9850*/  BRA `(.L_x_170) ;  /* 0xffffffb000c87947 */ /* 0x000fea000383ffff */
.L_x_82:
[----:B--2---:R2:W4:Y:S02]  /*9860*/  SYNCS.PHASECHK.TRANS64.TRYWAIT P0, [R0+URZ+0x80], R2 ;  /* 0x00008002000075a7 */ /* 0x00452400080011ff */
[----:B----4-:R-:W-:Y:S05]  /*9870*/  @!P0 NANOSLEEP.SYNCS 0x989680 ;  /* 0x009896800000895d */ /* 0x010fea0003900000 */
[----:B------:R-:W4:Y:S02]  /*9880*/  @!P0 SYNCS.PHASECHK.TRANS64 P0, [R0+URZ+0x80], R2 ;  /* 0x00008002000085a7 */ /* 0x000f2400080010ff */
[----:B----4-:R-:W-:Y:S05]  /*9890*/  @!P0 BRA `(.L_x_82) ;  /* 0xfffffffc00f08947 */ /* 0x010fea000383ffff */
[----:B------:R-:W-:Y:S05]  /*98a0*/  BRA `(.L_x_171) ;  /* 0xffffffb400907947 */ /* 0x000fea000383ffff */
.L_x_93:
[----:B-1----:R-:W-:Y:S04]  /*98b0*/  MOV R2, UR48 ;  /* 0x0000003000027c02 */ /* 0x002fe80008000f00 */
[----:B------:R1:W3:Y:S03]  /*98c0*/  SYNCS.PHASECHK.TRANS64.TRYWAIT P1, [R2+URZ+0x30], R3 ;  /* 0x00003003020075a7 */ /* 0x0002e600080211ff */
[----:B---3--:R-:W-:Y:S05]  /*98d0*/  @!P1 NANOSLEEP.SYNCS 0x989680 ;  /* 0x009896800000995d */ /* 0x008fea0003900000 */
[----:B------:R-:W3:Y:S02]  /*98e0*/  @!P1 SYNCS.PHASECHK.TRANS64 P1, [R2+URZ+0x30], R3 ;  /* 0x00003003020095a7 */ /* 0x000ee400080210ff */
[----:B---3--:R-:W-:Y:S05]  /*98f0*/  @!P1 BRA `(.L_x_93) ;  /* 0xfffffffc00ec9947 */ /* 0x008fea000383ffff */
[----:B------:R-:W-:Y:S05]  /*9900*/  BRA `(.L_x_92) ;  /* 0xffffffc0009c7947 */ /* 0x000fea000383ffff */
.L_x_95:
[----:B-1----:R1:W4:Y:S02]  /*9910*/  SYNCS.PHASECHK.TRANS64.TRYWAIT P0, [R64+URZ+0xa0], R0 ;  /* 0x0000a000400075a7 */ /* 0x00232400080011ff */
[----:B----4-:R-:W-:Y:S05]  /*9920*/  @!P0 NANOSLEEP.SYNCS 0x989680 ;  /* 0x009896800000895d */ /* 0x010fea0003900000 */
[----:B------:R-:W4:Y:S02]  /*9930*/  @!P0 SYNCS.PHASECHK.TRANS64 P0, [R64+URZ+0xa0], R0 ;  /* 0x0000a000400085a7 */ /* 0x000f2400080010ff */
[----:B----4-:R-:W-:Y:S05]  /*9940*/  @!P0 BRA `(.L_x_95) ;  /* 0xfffffffc00f08947 */ /* 0x010fea000383ffff */
[----:B------:R-:W-:Y:S05]  /*9950*/  BRA `(.L_x_94) ;  /* 0xffffffc000c47947 */ /* 0x000fea000383ffff */
.L_x_104:
[----:B--2---:R2:W4:Y:S02]  /*9960*/  SYNCS.PHASECHK.TRANS64.TRYWAIT P0, [R2+URZ+0x30], R0 ;  /* 0x00003000020075a7 */ /* 0x00452400080011ff */
[----:B----4-:R-:W-:Y:S05]  /*9970*/  @!P0 NANOSLEEP.SYNCS 0x989680 ;  /* 0x009896800000895d */ /* 0x010fea0003900000 */
[----:B------:R-:W4:Y:S02]  /*9980*/  @!P0 SYNCS.PHASECHK.TRANS64 P0, [R2+URZ+0x30], R0 ;  /* 0x00003000020085a7 */ /* 0x000f2400080010ff */
[----:B----4-:R-:W-:Y:S05]  /*9990*/  @!P0 BRA `(.L_x_104) ;  /* 0xfffffffc00f08947 */ /* 0x010fea000383ffff */
[----:B------:R-:W-:Y:S05]  /*99a0*/  BRA `(.L_x_103) ;  /* 0xffffffcc00a07947 */ /* 0x000fea000383ffff */
.L_x_112:
[----:B--2---:R2:W4:Y:S02]  /*99b0*/  SYNCS.PHASECHK.TRANS64.TRYWAIT P0, [R0+URZ+0x30], R6 ;  /* 0x00003006000075a7 */ /* 0x00452400080011ff */
[----:B----4-:R-:W-:Y:S05]  /*99c0*/  @!P0 NANOSLEEP.SYNCS 0x989680 ;  /* 0x009896800000895d */ /* 0x010fea0003900000 */
[----:B------:R-:W4:Y:S02]  /*99d0*/  @!P0 SYNCS.PHASECHK.TRANS64 P0, [R0+URZ+0x30], R6 ;  /* 0x00003006000085a7 */ /* 0x000f2400080010ff */
[----:B----4-:R-:W-:Y:S05]  /*99e0*/  @!P0 BRA `(.L_x_112) ;  /* 0xfffffffc00f08947 */ /* 0x010fea000383ffff */
[----:B------:R-:W-:Y:S05]  /*99f0*/  BRA `(.L_x_111) ;  /* 0xffffffd800a07947 */ /* 0x000fea000383ffff */
.L_x_120:
[----:B--2---:R2:W4:Y:S02]  /*9a00*/  SYNCS.PHASECHK.TRANS64.TRYWAIT P0, [R0+URZ+0x30], R5 ;  /* 0x00003005000075a7 */ /* 0x00452400080011ff */
[----:B----4-:R-:W-:Y:S05]  /*9a10*/  @!P0 NANOSLEEP.SYNCS 0x989680 ;  /* 0x009896800000895d */ /* 0x010fea0003900000 */
[----:B------:R-:W4:Y:S02]  /*9a20*/  @!P0 SYNCS.PHASECHK.TRANS64 P0, [R0+URZ+0x30], R5 ;  /* 0x00003005000085a7 */ /* 0x000f2400080010ff */
[----:B----4-:R-:W-:Y:S05]  /*9a30*/  @!P0 BRA `(.L_x_120) ;  /* 0xfffffffc00f08947 */ /* 0x010fea000383ffff */
[----:B------:R-:W-:Y:S05]  /*9a40*/  BRA `(.L_x_119) ;  /* 0xffffffe400a07947 */ /* 0x000fea000383ffff */
        .weak           $__internal_0_$__cuda_sm10x_tcgen05_guardrail_trap_col_being_dealloced_not_returned_by_alloc
        .type           $__internal_0_$__cuda_sm10x_tcgen05_guardrail_trap_col_being_dealloced_not_returned_by_alloc,@function
        .size           $__internal_0_$__cuda_sm10x_tcgen05_guardrail_trap_col_being_dealloced_not_returned_by_alloc,($__internal_1_$__cuda_sm10x_tcgen05_guardrail_trap_phase_invalid_during_alloc - $__internal_0_$__cuda_sm10x_tcgen05_guardrail_trap_col_being_dealloced_not_returned_by_alloc)
$__internal_0_$__cuda_sm10x_tcgen05_guardrail_trap_col_being_dealloced_not_returned_by_alloc:
[----:B------:R-:W-:Y:S05]  /*9a50*/  BPT.TRAP 0x1 ;  /* 0x000000040000795c */ /* 0x000fea0000300000 */
[----:B------:R-:W-:-:S04]  /*9a60*/  HFMA2 R3, -RZ, RZ, 0, 0 ;  /* 0x00000000ff037431 */ /* 0x000fc800000001ff */
[----:B------:R-:W-:Y:S05]  /*9a70*/  RET.REL.NODEC R2 `(_ZN7cutlass13device_kernelINS_4gemm6kernel13GemmUniversalIN4cute5tupleIJiiiiEEENS1_10collective13CollectiveMmaINS1_35MainloopSm100TmaUmmaWarpSpecializedILi3ELi2ELi4ENS5_IJNS4_1CILi1EEESB_SB_EEEEENS5_IJNSA_ILi128EEESE_SE_EEENS_6half_tENS5_IJlSB_lEEESG_SH_NS4_8TiledMMAINS4_8MMA_AtomIJNS4_20SM100_MMA_F16BF16_SSISG_SG_fLi128ELi128ELNS4_4UMMA5MajorE0ELSM_0ELNSL_7ScaleInE0ELSN_0EEEEEENS4_6LayoutISC_NS5_IJNSA_ILi0EEESR_SR_EEEEENS5_IJNS4_10UnderscoreESU_SU_EEEEENS4_13SM90_TMA_LOADENS4_14ComposedLayoutINS4_7SwizzleILi3ELi4ELi3EEENS4_18smem_ptr_flag_bitsILi16EEENSQ_INS5_IJNSA_ILi8EEENSA_ILi64EEEEEENS5_IJS14_SB_EEEEEEEvNS4_8identityESX_S18_vS19_EENS_8epilogue10collective18CollectiveEpilogueINS1B_23Sm100TmaWarpSpecializedILi4ELi2ELi32ELb1ELb0EEEJSF_NS5_IJNSQ_ISE_SB_EENSQ_INSA_ILi32EEESB_EEEEESG_SH_SG_SH_NS1B_6fusion15FusionCallbacksIS1F_NS1K_17LinearCombinationISG_fSG_fLNS_15FloatRoundStyleE2EEESF_S1J_JEEENS4_5SM1004TMEM4LOAD26SM100_TMEM_LOAD_32dp32b32xESX_NSY_INSZ_ILi2ELi4ELi3EEES12_NSQ_INS5_IJS13_S1H_EEENS5_IJS1H_SB_EEEEEEENS4_39AutoVectorizingCopyWithAssumedAlignmentILi128EEENS4_14SM90_TMA_STOREES1Y_S20_S20_EEEvvEEEEvNT_6ParamsE) ;  /* 0xffffff6402607950 */ /* 0x000fea0003c3ffff */
        .weak           $__internal_1_$__cuda_sm10x_tcgen05_guardrail_trap_phase_invalid_during_alloc
        .type           $__internal_1_$__cuda_sm10x_tcgen05_guardrail_trap_phase_invalid_during_alloc,@function
        .size           $__internal_1_$__cuda_sm10x_tcgen05_guardrail_trap_phase_invalid_during_alloc,($__internal_2_$__cuda_sm10x_tcgen05_guardrail_trap_unallocated_columns_being_dealloced - $__internal_1_$__cuda_sm10x_tcgen05_guardrail_trap_phase_invalid_during_alloc)
$__internal_1_$__cuda_sm10x_tcgen05_guardrail_trap_phase_invalid_during_alloc:
[----:B------:R-:W-:Y:S05]  /*9a80*/  BPT.TRAP 0x1 ;  /* 0x000000040000795c */ /* 0x000fea0000300000 */
[----:B------:R-:W-:-:S04]  /*9a90*/  MOV R3, 0x0 ;  /* 0x0000000000037802 */ /* 0x000fc80000000f00 */
[----:B------:R-:W-:Y:S05]  /*9aa0*/  RET.REL.NODEC R2 `(_ZN7cutlass13device_kernelINS_4gemm6kernel13GemmUniversalIN4cute5tupleIJiiiiEEENS1_10collective13CollectiveMmaINS1_35MainloopSm100TmaUmmaWarpSpecializedILi3ELi2ELi4ENS5_IJNS4_1CILi1EEESB_SB_EEEEENS5_IJNSA_ILi128EEESE_SE_EEENS_6half_tENS5_IJlSB_lEEESG_SH_NS4_8TiledMMAINS4_8MMA_AtomIJNS4_20SM100_MMA_F16BF16_SSISG_SG_fLi128ELi128ELNS4_4UMMA5MajorE0ELSM_0ELNSL_7ScaleInE0ELSN_0EEEEEENS4_6LayoutISC_NS5_IJNSA_ILi0EEESR_SR_EEEEENS5_IJNS4_10UnderscoreESU_SU_EEEEENS4_13SM90_TMA_LOADENS4_14ComposedLayoutINS4_7SwizzleILi3ELi4ELi3EEENS4_18smem_ptr_flag_bitsILi16EEENSQ_INS5_IJNSA_ILi8EEENSA_ILi64EEEEEENS5_IJS14_SB_EEEEEEEvNS4_8identityESX_S18_vS19_EENS_8epilogue10collective18CollectiveEpilogueINS1B_23Sm100TmaWarpSpecializedILi4ELi2ELi32ELb1ELb0EEEJSF_NS5_IJNSQ_ISE_SB_EENSQ_INSA_ILi32EEESB_EEEEESG_SH_SG_SH_NS1B_6fusion15FusionCallbacksIS1F_NS1K_17LinearCombinationISG_fSG_fLNS_15FloatRoundStyleE2EEESF_S1J_JEEENS4_5SM1004TMEM4LOAD26SM100_TMEM_LOAD_32dp32b32xESX_NSY_INSZ_ILi2ELi4ELi3EEES12_NSQ_INS5_IJS13_S1H_EEENS5_IJS1H_SB_EEEEEEENS4_39AutoVectorizingCopyWithAssumedAlignmentILi128EEENS4_14SM90_TMA_STOREES1Y_S20_S20_EEEvvEEEEvNT_6ParamsE) ;  /* 0xffffff6402547950 */ /* 0x000fea0003c3ffff */
        .weak           $__internal_2_$__cuda_sm10x_tcgen05_guardrail_trap_unallocated_columns_being_dealloced
        .type           $__internal_2_$__cuda_sm10x_tcgen05_guardrail_trap_unallocated_columns_being_dealloced,@function
        .size           $__internal_2_$__cuda_sm10x_tcgen05_guardrail_trap_unallocated_columns_being_dealloced,(.L_x_173 - $__internal_2_$__cuda_sm10x_tcgen05_guardrail_trap_unallocated_columns_being_dealloced)
$__internal_2_$__cuda_sm10x_tcgen05_guardrail_trap_unallocated_columns_being_dealloced:
[----:B------:R-:W-:Y:S05]  /*9ab0*/  BPT.TRAP 0x1 ;  /* 0x000000040000795c */ /* 0x000fea0000300000 */
[----:B------:R-:W-:-:S04]  /*9ac0*/  HFMA2 R3, -RZ, RZ, 0, 0 ;  /* 0x00000000ff037431 */ /* 0x000fc800000001ff */
[----:B------:R-:W-:Y:S05]  /*9ad0*/  RET.REL.NODEC R2 `(_ZN7cutlass13device_kernelINS_4gemm6kernel13GemmUniversalIN4cute5tupleIJiiiiEEENS1_10collective13CollectiveMmaINS1_35MainloopSm100TmaUmmaWarpSpecializedILi3ELi2ELi4ENS5_IJNS4_1CILi1EEESB_SB_EEEEENS5_IJNSA_ILi128EEESE_SE_EEENS_6half_tENS5_IJlSB_lEEESG_SH_NS4_8TiledMMAINS4_8MMA_AtomIJNS4_20SM100_MMA_F16BF16_SSISG_SG_fLi128ELi128ELNS4_4UMMA5MajorE0ELSM_0ELNSL_7ScaleInE0ELSN_0EEEEEENS4_6LayoutISC_NS5_IJNSA_ILi0EEESR_SR_EEEEENS5_IJNS4_10UnderscoreESU_SU_EEEEENS4_13SM90_TMA_LOADENS4_14ComposedLayoutINS4_7SwizzleILi3ELi4ELi3EEENS4_18smem_ptr_flag_bitsILi16EEENSQ_INS5_IJNSA_ILi8EEENSA_ILi64EEEEEENS5_IJS14_SB_EEEEEEEvNS4_8identityESX_S18_vS19_EENS_8epilogue10collective18CollectiveEpilogueINS1B_23Sm100TmaWarpSpecializedILi4ELi2ELi32ELb1ELb0EEEJSF_NS5_IJNSQ_ISE_SB_EENSQ_INSA_ILi32EEESB_EEEEESG_SH_SG_SH_NS1B_6fusion15FusionCallbacksIS1F_NS1K_17LinearCombinationISG_fSG_fLNS_15FloatRoundStyleE2EEESF_S1J_JEEENS4_5SM1004TMEM4LOAD26SM100_TMEM_LOAD_32dp32b32xESX_NSY_INSZ_ILi2ELi4ELi3EEES12_NSQ_INS5_IJS13_S1H_EEENS5_IJS1H_SB_EEEEEEENS4_39AutoVectorizingCopyWithAssumedAlignmentILi128EEENS4_14SM90_TMA_STOREES1Y_S20_S20_EEEvvEEEEvNT_6ParamsE) ;  /* 0xffffff6402487950 */ /* 0x000fea0003c3ffff */
.L_x_172:
[----:B------:R-:W-:-:S00]  /*9ae0*/  BRA `(.L_x_172) ;  /* 0xfffffffc00fc7947 */ /* 0x000fc0000383ffff */
[----:B------:R-:W-:-:S00]  /*9af0*/  NOP ;  /* 0x0000000000007918 */ /* 0x000fc00000000000 */
        /* <DEDUP_REMOVED lines=8> */
.L_x_173:


//--------------------- .nv.global.init           --------------------------
	.section	.nv.global.init,"aw",@progbits
.nv.global.init:
	.type		$str$27,@object
	.size		$str$27,($str$28 - $str$27)
$str$27:
        /*0000*/ 	.byte	0x28, 0x61, 0x64, 0x64, 0x72, 0x65, 0x73, 0x73, 0x20, 0x26, 0x20, 0x6d, 0x61, 0x73, 0x6b, 0x29
        /*0010*/ 	.byte	0x20, 0x3d, 0x3d, 0x20, 0x30, 0x00
	.type		$str$28,@object
	.size		$str$28,($str$26 - $str$28)
$str$28:
        /*0016*/ 	.byte	0x2f, 0x74, 0x6d, 0x70, 0x2f, 0x63, 0x75, 0x74, 0x6c, 0x61, 0x73, 0x73, 0x5f, 0x73, 0x77, 0x65
        /*0026*/ 	.byte	0x65, 0x70, 0x5f, 0x73, 0x72, 0x63, 0x2f, 0x69, 0x6e, 0x63, 0x6c, 0x75, 0x64, 0x65, 0x2f, 0x63
        /*0036*/ 	.byte	0x75, 0x74, 0x65, 0x2f, 0x70, 0x6f, 0x69, 0x6e, 0x74, 0x65, 0x72, 0x5f, 0x66, 0x6c, 0x61, 0x67
        /*0046*/ 	.byte	0x67, 0x65, 0x64, 0x2e, 0x68, 0x70, 0x70, 0x00
	.type		$str$26,@object
	.size		$str$26,($str$25 - $str$26)
$str$26:
        /*004e*/ 	.byte	0x2f, 0x74, 0x6d, 0x70, 0x2f, 0x63, 0x75, 0x74, 0x6c, 0x61, 0x73, 0x73, 0x5f, 0x73, 0x77, 0x65
        /*005e*/ 	.byte	0x65, 0x70, 0x5f, 0x73, 0x72, 0x63, 0x2f, 0x69, 0x6e, 0x63, 0x6c, 0x75, 0x64, 0x65, 0x2f, 0x63
        /*006e*/ 	.byte	0x75, 0x74, 0x65, 0x2f, 0x61, 0x74, 0x6f, 0x6d, 0x2f, 0x63, 0x6f, 0x70, 0x79, 0x5f, 0x74, 0x72
        /*007e*/ 	.byte	0x61, 0x69, 0x74, 0x73, 0x5f, 0x73, 0x6d, 0x31, 0x30, 0x30, 0x2e, 0x68, 0x70, 0x70, 0x00
	.type		$str$25,@object
	.size		$str$25,(__unnamed_1 - $str$25)
$str$25:
        /*008d*/ 	.byte	0x28, 0x28, 0x75, 0x69, 0x6e, 0x74, 0x33, 0x32, 0x5f, 0x74, 0x28, 0x74, 0x68, 0x72, 0x65, 0x61
        /*009d*/ 	.byte	0x64, 0x49, 0x64, 0x78, 0x2e, 0x78, 0x29, 0x20, 0x2f, 0x20, 0x33, 0x32, 0x29, 0x20, 0x25, 0x20
        /*00ad*/ 	.byte	0x34, 0x29, 0x20, 0x3d, 0x3d, 0x20, 0x28, 0x28, 0x28, 0x74, 0x6d, 0x65, 0x6d, 0x5f, 0x61, 0x64
        /*00bd*/ 	.byte	0x64, 0x72, 0x20, 0x3e, 0x3e, 0x20, 0x31, 0x36, 0x29, 0x20, 0x2f, 0x20, 0x33, 0x32, 0x29, 0x20
        /*00cd*/ 	.byte	0x25, 0x20, 0x34, 0x29, 0x00
	.type		__unnamed_1,@object
	.size		__unnamed_1,(__unnamed_2 - __unnamed_1)
__unnamed_1:
        /*00d2*/ 	.byte	0x61, 0x75, 0x74, 0x6f, 0x20, 0x63, 0x75, 0x74, 0x65, 0x3a, 0x3a, 0x61, 0x73, 0x5f, 0x70, 0x6f
        /* <DEDUP_REMOVED lines=24> */
        /*0262*/ 	.byte	0x3e, 0x3e, 0x3e, 0x3e, 0x5d, 0x00
	.type		__unnamed_2,@object
	.size		__unnamed_2,(.L_2 - __unnamed_2)
__unnamed_2:
        /* <DEDUP_REMOVED lines=42> */
        /*0508*/ 	.byte	0x3e, 0x3e, 0x5d, 0x00
.L_2:


//--------------------- .nv.shared._ZN7cutlass13device_kernelINS_4gemm6kernel13GemmUniversalIN4cute5tupleIJiiiiEEENS1_10collective13CollectiveMmaINS1_35MainloopSm100TmaUmmaWarpSpecializedILi3ELi2ELi4ENS5_IJNS4_1CILi1EEESB_SB_EEEEENS5_IJNSA_ILi128EEESE_SE_EEENS_6half_tENS5_IJlSB_lEEESG_SH_NS4_8TiledMMAINS4_8MMA_AtomIJNS4_20SM100_MMA_F16BF16_SSISG_SG_fLi128ELi128ELNS4_4UMMA5MajorE0ELSM_0ELNSL_7ScaleInE0ELSN_0EEEEEENS4_6LayoutISC_NS5_IJNSA_ILi0EEESR_SR_EEEEENS5_IJNS4_10UnderscoreESU_SU_EEEEENS4_13SM90_TMA_LOADENS4_14ComposedLayoutINS4_7SwizzleILi3ELi4ELi3EEENS4_18smem_ptr_flag_bitsILi16EEENSQ_INS5_IJNSA_ILi8EEENSA_ILi64EEEEEENS5_IJS14_SB_EEEEEEEvNS4_8identityESX_S18_vS19_EENS_8epilogue10collective18CollectiveEpilogueINS1B_23Sm100TmaWarpSpecializedILi4ELi2ELi32ELb1ELb0EEEJSF_NS5_IJNSQ_ISE_SB_EENSQ_INSA_ILi32EEESB_EEEEESG_SH_SG_SH_NS1B_6fusion15FusionCallbacksIS1F_NS1K_17LinearCombinationISG_fSG_fLNS_15FloatRoundStyleE2EEESF_S1J_JEEENS4_5SM1004TMEM4LOAD26SM100_TMEM_LOAD_32dp32b32xESX_NSY_INSZ_ILi2ELi4ELi3EEES12_NSQ_INS5_IJS13_S1H_EEENS5_IJS1H_SB_EEEEEEENS4_39AutoVectorizingCopyWithAssumedAlignmentILi128EEENS4_14SM90_TMA_STOREES1Y_S20_S20_EEEvvEEEEvNT_6ParamsE --------------------------
	.section	.nv.shared._ZN7cutlass13device_kernelINS_4gemm6kernel13GemmUniversalIN4cute5tupleIJiiiiEEENS1_10collective13CollectiveMmaINS1_35MainloopSm100TmaUmmaWarpSpecializedILi3ELi2ELi4ENS5_IJNS4_1CILi1EEESB_SB_EEEEENS5_IJNSA_ILi128EEESE_SE_EEENS_6half_tENS5_IJlSB_lEEESG_SH_NS4_8TiledMMAINS4_8MMA_AtomIJNS4_20SM100_MMA_F16BF16_SSISG_SG_fLi128ELi128ELNS4_4UMMA5MajorE0ELSM_0ELNSL_7ScaleInE0ELSN_0EEEEEENS4_6LayoutISC_NS5_IJNSA_ILi0EEESR_SR_EEEEENS5_IJNS4_10UnderscoreESU_SU_EEEEENS4_13SM90_TMA_LOADENS4_14ComposedLayoutINS4_7SwizzleILi3ELi4ELi3EEENS4_18smem_ptr_flag_bitsILi16EEENSQ_INS5_IJNSA_ILi8EEENSA_ILi64EEEEEENS5_IJS14_SB_EEEEEEEvNS4_8identityESX_S18_vS19_EENS_8epilogue10collective18CollectiveEpilogueINS1B_23Sm100TmaWarpSpecializedILi4ELi2ELi32ELb1ELb0EEEJSF_NS5_IJNSQ_ISE_SB_EENSQ_INSA_ILi32EEESB_EEEEESG_SH_SG_SH_NS1B_6fusion15FusionCallbacksIS1F_NS1K_17LinearCombinationISG_fSG_fLNS_15FloatRoundStyleE2EEESF_S1J_JEEENS4_5SM1004TMEM4LOAD26SM100_TMEM_LOAD_32dp32b32xESX_NSY_INSZ_ILi2ELi4ELi3EEES12_NSQ_INS5_IJS13_S1H_EEENS5_IJS1H_SB_EEEEEEENS4_39AutoVectorizingCopyWithAssumedAlignmentILi128EEENS4_14SM90_TMA_STOREES1Y_S20_S20_EEEvvEEEEvNT_6ParamsE,"aw",@nobits
	.sectionflags	@""
	.align	16
	.zero		1024


//--------------------- .nv.shared.reserved.0     --------------------------
	.section	.nv.shared.reserved.0,"aw",@nobits
	.weak		__nv_reservedSMEM_offset_0_alias
	.size		__nv_reservedSMEM_offset_0_alias, 0, 64
	.other		__nv_reservedSMEM_offset_0_alias,@"STO_CUDA_RESERVED_SHARED STV_DEFAULT"
__nv_reservedSMEM_offset_0_alias:
	.zero		0
.nv.shared.reserved.0:
	.zero		64
	.weak		__nv_reservedSMEM_tcgen05_partition
	.type		__nv_reservedSMEM_tcgen05_partition,@object
	.size		__nv_reservedSMEM_tcgen05_partition,(.L_0 - __nv_reservedSMEM_tcgen05_partition)
__nv_reservedSMEM_tcgen05_partition:
	.zero		32
.L_0:


//--------------------- .nv.global                --------------------------
	.section	.nv.global,"aw",@nobits
.nv.global:
	.type		_ZN40_INTERNAL_f195c583_4_k_cu_8797fc8b_290894cute1_E,@object
	.size		_ZN40_INTERNAL_f195c583_4_k_cu_8797fc8b_290894cute1_E,(_ZN40_INTERNAL_f195c583_4_k_cu_8797fc8b_290894cuda3std3__45__cpo6cbeginE - _ZN40_INTERNAL_f195c583_4_k_cu_8797fc8b_290894cute1_E)
_ZN40_INTERNAL_f195c583_4_k_cu_8797fc8b_290894cute1_E:
	.zero		1
	.type		_ZN40_INTERNAL_f195c583_4_k_cu_8797fc8b_290894cuda3std3__45__cpo6cbeginE,@object
	.size		_ZN40_INTERNAL_f195c583_4_k_cu_8797fc8b_290894cuda3std3__45__cpo6cbeginE,(_ZN40_INTERNAL_f195c583_4_k_cu_8797fc8b_290894cuda3std3__48in_placeE - _ZN40_INTERNAL_f195c583_4_k_cu_8797fc8b_290894cuda3std3__45__cpo6cbeginE)
_ZN40_INTERNAL_f195c583_4_k_cu_8797fc8b_290894cuda3std3__45__cpo6cbeginE:
	.zero		1
	.type		_ZN40_INTERNAL_f195c583_4_k_cu_8797fc8b_290894cuda3std3__48in_placeE,@object
	.size		_ZN40_INTERNAL_f195c583_4_k_cu_8797fc8b_290894cuda3std3__48in_placeE,(_ZN40_INTERNAL_f195c583_4_k_cu_8797fc8b_290894cuda3std6ranges3__45__cpo9iter_moveE - _ZN40_INTERNAL_f195c583_4_k_cu_8797fc8b_290894cuda3std3__48in_placeE)
_ZN40_INTERNAL_f195c583_4_k_cu_8797fc8b_290894cuda3std3__48in_placeE:
	.zero		1
	.type		_ZN40_INTERNAL_f195c583_4_k_cu_8797fc8b_290894cuda3std6ranges3__45__cpo9iter_moveE,@object
	.size		_ZN40_INTERNAL_f195c583_4_k_cu_8797fc8b_290894cuda3std6ranges3__45__cpo9iter_moveE,(_ZN40_INTERNAL_f195c583_4_k_cu_8797fc8b_290894cuda3std3__45__cpo5beginE - _ZN40_INTERNAL_f195c583_4_k_cu_8797fc8b_290894cuda3std6ranges3__45__cpo9iter_moveE)
_ZN40_INTERNAL_f195c583_4_k_cu_8797fc8b_290894cuda3std6ranges3__45__cpo9iter_moveE:
	.zero		1
	.type		_ZN40_INTERNAL_f195c583_4_k_cu_8797fc8b_290894cuda3std3__45__cpo5beginE,@object
	.size		_ZN40_INTERNAL_f195c583_4_k_cu_8797fc8b_290894cuda3std3__45__cpo5beginE,(_ZN40_INTERNAL_f195c583_4_k_cu_8797fc8b_290894cuda3std3__442_GLOBAL__N__f195c583_4_k_cu_8797fc8b_290896ignoreE - _ZN40_INTERNAL_f195c583_4_k_cu_8797fc8b_290894cuda3std3__45__cpo5beginE)
_ZN40_INTERNAL_f195c583_4_k_cu_8797fc8b_290894cuda3std3__45__cpo5beginE:
	.zero		1
	.type		_ZN40_INTERNAL_f195c583_4_k_cu_8797fc8b_290894cuda3std3__442_GLOBAL__N__f195c583_4_k_cu_8797fc8b_290896ignoreE,@object
	.size		_ZN40_INTERNAL_f195c583_4_k_cu_8797fc8b_290894cuda3std3__442_GLOBAL__N__f195c583_4_k_cu_8797fc8b_290896ignoreE,(_ZN40_INTERNAL_f195c583_4_k_cu_8797fc8b_290894cute7productE - _ZN40_INTERNAL_f195c583_4_k_cu_8797fc8b_290894cuda3std3__442_GLOBAL__N__f195c583_4_k_cu_8797fc8b_290896ignoreE)
_ZN40_INTERNAL_f195c583_4_k_cu_8797fc8b_290894cuda3std3__442_GLOBAL__N__f195c583_4_k_cu_8797fc8b_290896ignoreE:
	.zero		1
	.type		_ZN40_INTERNAL_f195c583_4_k_cu_8797fc8b_290894cute7productE,@object
	.size		_ZN40_INTERNAL_f195c583_4_k_cu_8797fc8b_290894cute7productE,(_ZN40_INTERNAL_f195c583_4_k_cu_8797fc8b_290894cuda3std3__45__cpo3endE - _ZN40_INTERNAL_f195c583_4_k_cu_8797fc8b_290894cute7productE)
_ZN40_INTERNAL_f195c583_4_k_cu_8797fc8b_290894cute7productE:
	.zero		1
	.type		_ZN40_INTERNAL_f195c583_4_k_cu_8797fc8b_290894cuda3std3__45__cpo3endE,@object
	.size		_ZN40_INTERNAL_f195c583_4_k_cu_8797fc8b_290894cuda3std3__45__cpo3endE,(_ZN40_INTERNAL_f195c583_4_k_cu_8797fc8b_290894cuda3std3__419piecewise_constructE - _ZN40_INTERNAL_f195c583_4_k_cu_8797fc8b_290894cuda3std3__45__cpo3endE)
_ZN40_INTERNAL_f195c583_4_k_cu_8797fc8b_290894cuda3std3__45__cpo3endE:
	.zero		1
	.type		_ZN40_INTERNAL_f195c583_4_k_cu_8797fc8b_290894cuda3std3__419piecewise_constructE,@object
	.size		_ZN40_INTERNAL_f195c583_4_k_cu_8797fc8b_290894cuda3std3__419piecewise_constructE,(_ZN40_INTERNAL_f195c583_4_k_cu_8797fc8b_290894cuda3std3__45__cpo4cendE - _ZN40_INTERNAL_f195c583_4_k_cu_8797fc8b_290894cuda3std3__419piecewise_constructE)
_ZN40_INTERNAL_f195c583_4_k_cu_8797fc8b_290894cuda3std3__419piecewise_constructE:
	.zero		1
	.type		_ZN40_INTERNAL_f195c583_4_k_cu_8797fc8b_290894cuda3std3__45__cpo4cendE,@object
	.size		_ZN40_INTERNAL_f195c583_4_k_cu_8797fc8b_290894cuda3std3__45__cpo4cendE,(_ZN40_INTERNAL_f195c583_4_k_cu_8797fc8b_290894cuda3std6ranges3__45__cpo4swapE - _ZN40_INTERNAL_f195c583_4_k_cu_8797fc8b_290894cuda3std3__45__cpo4cendE)
_ZN40_INTERNAL_f195c583_4_k_cu_8797fc8b_290894cuda3std3__45__cpo4cendE:
	.zero		1
	.type		_ZN40_INTERNAL_f195c583_4_k_cu_8797fc8b_290894cuda3std6ranges3__45__cpo4swapE,@object
	.size		_ZN40_INTERNAL_f195c583_4_k_cu_8797fc8b_290894cuda3std6ranges3__45__cpo4swapE,(.L_10 - _ZN40_INTERNAL_f195c583_4_k_cu_8797fc8b_290894cuda3std6ranges3__45__cpo4swapE)
_ZN40_INTERNAL_f195c583_4_k_cu_8797fc8b_290894cuda3std6ranges3__45__cpo4swapE:
	.zero		1
.L_10:


//--------------------- .nv.constant0._ZN7cutlass13device_kernelINS_4gemm6kernel13GemmUniversalIN4cute5tupleIJiiiiEEENS1_10collective13CollectiveMmaINS1_35MainloopSm100TmaUmmaWarpSpecializedILi3ELi2ELi4ENS5_IJNS4_1CILi1EEESB_SB_EEEEENS5_IJNSA_ILi128EEESE_SE_EEENS_6half_tENS5_IJlSB_lEEESG_SH_NS4_8TiledMMAINS4_8MMA_AtomIJNS4_20SM100_MMA_F16BF16_SSISG_SG_fLi128ELi128ELNS4_4UMMA5MajorE0ELSM_0ELNSL_7ScaleInE0ELSN_0EEEEEENS4_6LayoutISC_NS5_IJNSA_ILi0EEESR_SR_EEEEENS5_IJNS4_10UnderscoreESU_SU_EEEEENS4_13SM90_TMA_LOADENS4_14ComposedLayoutINS4_7SwizzleILi3ELi4ELi3EEENS4_18smem_ptr_flag_bitsILi16EEENSQ_INS5_IJNSA_ILi8EEENSA_ILi64EEEEEENS5_IJS14_SB_EEEEEEEvNS4_8identityESX_S18_vS19_EENS_8epilogue10collective18CollectiveEpilogueINS1B_23Sm100TmaWarpSpecializedILi4ELi2ELi32ELb1ELb0EEEJSF_NS5_IJNSQ_ISE_SB_EENSQ_INSA_ILi32EEESB_EEEEESG_SH_SG_SH_NS1B_6fusion15FusionCallbacksIS1F_NS1K_17LinearCombinationISG_fSG_fLNS_15FloatRoundStyleE2EEESF_S1J_JEEENS4_5SM1004TMEM4LOAD26SM100_TMEM_LOAD_32dp32b32xESX_NSY_INSZ_ILi2ELi4ELi3EEES12_NSQ_INS5_IJS13_S1H_EEENS5_IJS1H_SB_EEEEEEENS4_39AutoVectorizingCopyWithAssumedAlignmentILi128EEENS4_14SM90_TMA_STOREES1Y_S20_S20_EEEvvEEEEvNT_6ParamsE --------------------------
	.section	.nv.constant0._ZN7cutlass13device_kernelINS_4gemm6kernel13GemmUniversalIN4cute5tupleIJiiiiEEENS1_10collective13CollectiveMmaINS1_35MainloopSm100TmaUmmaWarpSpecializedILi3ELi2ELi4ENS5_IJNS4_1CILi1EEESB_SB_EEEEENS5_IJNSA_ILi128EEESE_SE_EEENS_6half_tENS5_IJlSB_lEEESG_SH_NS4_8TiledMMAINS4_8MMA_AtomIJNS4_20SM100_MMA_F16BF16_SSISG_SG_fLi128ELi128ELNS4_4UMMA5MajorE0ELSM_0ELNSL_7ScaleInE0ELSN_0EEEEEENS4_6LayoutISC_NS5_IJNSA_ILi0EEESR_SR_EEEEENS5_IJNS4_10UnderscoreESU_SU_EEEEENS4_13SM90_TMA_LOADENS4_14ComposedLayoutINS4_7SwizzleILi3ELi4ELi3EEENS4_18smem_ptr_flag_bitsILi16EEENSQ_INS5_IJNSA_ILi8EEENSA_ILi64EEEEEENS5_IJS14_SB_EEEEEEEvNS4_8identityESX_S18_vS19_EENS_8epilogue10collective18CollectiveEpilogueINS1B_23Sm100TmaWarpSpecializedILi4ELi2ELi32ELb1ELb0EEEJSF_NS5_IJNSQ_ISE_SB_EENSQ_INSA_ILi32EEESB_EEEEESG_SH_SG_SH_NS1B_6fusion15FusionCallbacksIS1F_NS1K_17LinearCombinationISG_fSG_fLNS_15FloatRoundStyleE2EEESF_S1J_JEEENS4_5SM1004TMEM4LOAD26SM100_TMEM_LOAD_32dp32b32xESX_NSY_INSZ_ILi2ELi4ELi3EEES12_NSQ_INS5_IJS13_S1H_EEENS5_IJS1H_SB_EEEEEEENS4_39AutoVectorizingCopyWithAssumedAlignmentILi128EEENS4_14SM90_TMA_STOREES1Y_S20_S20_EEEvvEEEEvNT_6ParamsE,"a",@progbits
	.sectionflags	@""
	.align	4
.nv.constant0._ZN7cutlass13device_kernelINS_4gemm6kernel13GemmUniversalIN4cute5tupleIJiiiiEEENS1_10collective13CollectiveMmaINS1_35MainloopSm100TmaUmmaWarpSpecializedILi3ELi2ELi4ENS5_IJNS4_1CILi1EEESB_SB_EEEEENS5_IJNSA_ILi128EEESE_SE_EEENS_6half_tENS5_IJlSB_lEEESG_SH_NS4_8TiledMMAINS4_8MMA_AtomIJNS4_20SM100_MMA_F16BF16_SSISG_SG_fLi128ELi128ELNS4_4UMMA5MajorE0ELSM_0ELNSL_7ScaleInE0ELSN_0EEEEEENS4_6LayoutISC_NS5_IJNSA_ILi0EEESR_SR_EEEEENS5_IJNS4_10UnderscoreESU_SU_EEEEENS4_13SM90_TMA_LOADENS4_14ComposedLayoutINS4_7SwizzleILi3ELi4ELi3EEENS4_18smem_ptr_flag_bitsILi16EEENSQ_INS5_IJNSA_ILi8EEENSA_ILi64EEEEEENS5_IJS14_SB_EEEEEEEvNS4_8identityESX_S18_vS19_EENS_8epilogue10collective18CollectiveEpilogueINS1B_23Sm100TmaWarpSpecializedILi4ELi2ELi32ELb1ELb0EEEJSF_NS5_IJNSQ_ISE_SB_EENSQ_INSA_ILi32EEESB_EEEEESG_SH_SG_SH_NS1B_6fusion15FusionCallbacksIS1F_NS1K_17LinearCombinationISG_fSG_fLNS_15FloatRoundStyleE2EEESF_S1J_JEEENS4_5SM1004TMEM4LOAD26SM100_TMEM_LOAD_32dp32b32xESX_NSY_INSZ_ILi2ELi4ELi3EEES12_NSQ_INS5_IJS13_S1H_EEENS5_IJS1H_SB_EEEEEEENS4_39AutoVectorizingCopyWithAssumedAlignmentILi128EEENS4_14SM90_TMA_STOREES1Y_S20_S20_EEEvvEEEEvNT_6ParamsE:
	.zero		2944


//--------------------- SYMBOLS --------------------------

	.type		.nv.reservedSmem.offset0,@object
	.size		.nv.reservedSmem.offset0,0x4
	.type		.nv.reservedSmem.cap,@object
	.size		.nv.reservedSmem.cap,0x4
	.type		__assertfail,@function
